	.headerflags	@"EF_CUDA_TEXMODE_UNIFIED EF_CUDA_64BIT_ADDRESS EF_CUDA_ACCELERATORS EF_CUDA_SM90 EF_CUDA_VIRTUAL_SM(EF_CUDA_SM90)"
	.elftype	@"ET_EXEC"


//--------------------- .nv.info                  --------------------------
	.section	.nv.info,"",@"SHT_CUDA_INFO"
	.align	4


	//----- nvinfo : EIATTR_REGCOUNT
	.align		4
        /*0000*/ 	.byte	0x04, 0x2f
        /*0002*/ 	.short	(.L_3 - .L_2)
	.align		4
.L_2:
        /*0004*/ 	.word	index@(triton_poi_fused__native_batch_norm_legit_no_training_add_convolution_max_pool2d_with_indices_13)
        /*0008*/ 	.word	0x000000cb


	//----- nvinfo : EIATTR_MIN_STACK_SIZE
	.align		4
.L_3:
        /*000c*/ 	.byte	0x04, 0x12
        /*000e*/ 	.short	(.L_5 - .L_4)
	.align		4
.L_4:
        /*0010*/ 	.word	index@(triton_poi_fused__native_batch_norm_legit_no_training_add_convolution_max_pool2d_with_indices_13)
        /*0014*/ 	.word	0x00000000


	//----- nvinfo : EIATTR_FRAME_SIZE
	.align		4
.L_5:
        /*0018*/ 	.byte	0x04, 0x11
        /*001a*/ 	.short	(.L_7 - .L_6)
	.align		4
.L_6:
        /*001c*/ 	.word	index@(triton_poi_fused__native_batch_norm_legit_no_training_add_convolution_max_pool2d_with_indices_13)
        /*0020*/ 	.word	0x00000000


	//----- nvinfo : EIATTR_MIN_STACK_SIZE
	.align		4
.L_7:
        /*0024*/ 	.byte	0x04, 0x12
        /*0026*/ 	.short	(.L_9 - .L_8)
	.align		4
.L_8:
        /*0028*/ 	.word	index@(triton_poi_fused__native_batch_norm_legit_no_training_add_convolution_max_pool2d_with_indices_13)
        /*002c*/ 	.word	0x00000000
.L_9:


//--------------------- .nv.info.triton_poi_fused__native_batch_norm_legit_no_training_add_convolution_max_pool2d_with_indices_13 --------------------------
	.section	.nv.info.triton_poi_fused__native_batch_norm_legit_no_training_add_convolution_max_pool2d_with_indices_13,"",@"SHT_CUDA_INFO"
	.sectionflags	@""
	.align	4


	//----- nvinfo : EIATTR_CUDA_API_VERSION
	.align		4
        /*0000*/ 	.byte	0x04, 0x37
        /*0002*/ 	.short	(.L_11 - .L_10)
.L_10:
        /*0004*/ 	.word	0x0000007c


	//----- nvinfo : EIATTR_KPARAM_INFO
	.align		4
.L_11:
        /*0008*/ 	.byte	0x04, 0x17
        /*000a*/ 	.short	(.L_13 - .L_12)
.L_12:
        /*000c*/ 	.word	0x00000000
        /*0010*/ 	.short	0x000a
        /*0012*/ 	.short	0x004c
        /*0014*/ 	.byte	0x00, 0xf0, 0x11, 0x00


	//----- nvinfo : EIATTR_KPARAM_INFO
	.align		4
.L_13:
        /*0018*/ 	.byte	0x04, 0x17
        /*001a*/ 	.short	(.L_15 - .L_14)
.L_14:
        /*001c*/ 	.word	0x00000000
        /*0020*/ 	.short	0x0009
        /*0022*/ 	.short	0x0048
        /*0024*/ 	.byte	0x00, 0xf0, 0x11, 0x00


	//----- nvinfo : EIATTR_KPARAM_INFO
	.align		4
.L_15:
        /*0028*/ 	.byte	0x04, 0x17
        /*002a*/ 	.short	(.L_17 - .L_16)
.L_16:
        /*002c*/ 	.word	0x00000000
        /*0030*/ 	.short	0x0008
        /*0032*/ 	.short	0x0040
        /*0034*/ 	.byte	0x00, 0xf4, 0x21, 0x00


	//----- nvinfo : EIATTR_KPARAM_INFO
	.align		4
.L_17:
        /*0038*/ 	.byte	0x04, 0x17
        /*003a*/ 	.short	(.L_19 - .L_18)
.L_18:
        /*003c*/ 	.word	0x00000000
        /*0040*/ 	.short	0x0007
        /*0042*/ 	.short	0x0038
        /*0044*/ 	.byte	0x00, 0xf4, 0x21, 0x00


	//----- nvinfo : EIATTR_KPARAM_INFO
	.align		4
.L_19:
        /*0048*/ 	.byte	0x04, 0x17
        /*004a*/ 	.short	(.L_21 - .L_20)
.L_20:
        /*004c*/ 	.word	0x00000000
        /*0050*/ 	.short	0x0006
        /*0052*/ 	.short	0x0030
        /*0054*/ 	.byte	0x00, 0xf4, 0x21, 0x00


	//----- nvinfo : EIATTR_KPARAM_INFO
	.align		4
.L_21:
        /*0058*/ 	.byte	0x04, 0x17
        /*005a*/ 	.short	(.L_23 - .L_22)
.L_22:
        /*005c*/ 	.word	0x00000000
        /*0060*/ 	.short	0x0005
        /*0062*/ 	.short	0x0028
        /*0064*/ 	.byte	0x00, 0xf4, 0x21, 0x00


	//----- nvinfo : EIATTR_KPARAM_INFO
	.align		4
.L_23:
        /*0068*/ 	.byte	0x04, 0x17
        /*006a*/ 	.short	(.L_25 - .L_24)
.L_24:
        /*006c*/ 	.word	0x00000000
        /*0070*/ 	.short	0x0004
        /*0072*/ 	.short	0x0020
        /*0074*/ 	.byte	0x00, 0xf4, 0x21, 0x00


	//----- nvinfo : EIATTR_KPARAM_INFO
	.align		4
.L_25:
        /*0078*/ 	.byte	0x04, 0x17
        /*007a*/ 	.short	(.L_27 - .L_26)
.L_26:
        /*007c*/ 	.word	0x00000000
        /*0080*/ 	.short	0x0003
        /*0082*/ 	.short	0x0018
        /*0084*/ 	.byte	0x00, 0xf4, 0x21, 0x00


	//----- nvinfo : EIATTR_KPARAM_INFO
	.align		4
.L_27:
        /*0088*/ 	.byte	0x04, 0x17
        /*008a*/ 	.short	(.L_29 - .L_28)
.L_28:
        /*008c*/ 	.word	0x00000000
        /*0090*/ 	.short	0x0002
        /*0092*/ 	.short	0x0010
        /*0094*/ 	.byte	0x00, 0xf4, 0x21, 0x00


	//----- nvinfo : EIATTR_KPARAM_INFO
	.align		4
.L_29:
        /*0098*/ 	.byte	0x04, 0x17
        /*009a*/ 	.short	(.L_31 - .L_30)
.L_30:
        /*009c*/ 	.word	0x00000000
        /*00a0*/ 	.short	0x0001
        /*00a2*/ 	.short	0x0008
        /*00a4*/ 	.byte	0x00, 0xf4, 0x21, 0x00


	//----- nvinfo : EIATTR_KPARAM_INFO
	.align		4
.L_31:
        /*00a8*/ 	.byte	0x04, 0x17
        /*00aa*/ 	.short	(.L_33 - .L_32)
.L_32:
        /*00ac*/ 	.word	0x00000000
        /*00b0*/ 	.short	0x0000
        /*00b2*/ 	.short	0x0000
        /*00b4*/ 	.byte	0x00, 0xf4, 0x21, 0x00


	//----- nvinfo : EIATTR_SPARSE_MMA_MASK
	.align		4
.L_33:
        /*00b8*/ 	.byte	0x03, 0x50
        /*00ba*/ 	.short	0x0000


	//----- nvinfo : EIATTR_MAXREG_COUNT
	.align		4
        /*00bc*/ 	.byte	0x03, 0x1b
        /*00be*/ 	.short	0x00ff


	//----- nvinfo : EIATTR_EXIT_INSTR_OFFSETS
	.align		4
        /*00c0*/ 	.byte	0x04, 0x1c
        /*00c2*/ 	.short	(.L_35 - .L_34)


	//   ....[0]....
.L_34:
        /*00c4*/ 	.word	0x00006b70


	//   ....[1]....
        /*00c8*/ 	.word	0x00006bc0


	//----- nvinfo : EIATTR_REQNTID
	.align		4
.L_35:
        /*00cc*/ 	.byte	0x04, 0x10
        /*00ce*/ 	.short	(.L_37 - .L_36)
.L_36:
        /*00d0*/ 	.word	0x00000100
        /*00d4*/ 	.word	0x00000001
        /*00d8*/ 	.word	0x00000001


	//----- nvinfo : EIATTR_CBANK_PARAM_SIZE
	.align		4
.L_37:
        /*00dc*/ 	.byte	0x03, 0x19
        /*00de*/ 	.short	0x0050


	//----- nvinfo : EIATTR_PARAM_CBANK
	.align		4
        /*00e0*/ 	.byte	0x04, 0x0a
        /*00e2*/ 	.short	(.L_39 - .L_38)
	.align		4
.L_38:
        /*00e4*/ 	.word	index@(.nv.constant0.triton_poi_fused__native_batch_norm_legit_no_training_add_convolution_max_pool2d_with_indices_13)
        /*00e8*/ 	.short	0x0210
        /*00ea*/ 	.short	0x0050


	//----- nvinfo : EIATTR_SW_WAR
	.align		4
.L_39:
        /*00ec*/ 	.byte	0x04, 0x36
        /*00ee*/ 	.short	(.L_41 - .L_40)
.L_40:
        /*00f0*/ 	.word	0x00000008
.L_41:


//--------------------- .nv.callgraph             --------------------------
	.section	.nv.callgraph,"",@"SHT_CUDA_CALLGRAPH"
	.align	4
	.sectionentsize	8
	.align		4
        /*0000*/ 	.word	0x00000000
	.align		4
        /*0004*/ 	.word	0xffffffff
	.align		4
        /*0008*/ 	.word	0x00000000
	.align		4
        /*000c*/ 	.word	0xfffffffe
	.align		4
        /*0010*/ 	.word	0x00000000
	.align		4
        /*0014*/ 	.word	0xfffffffd
	.align		4
        /*0018*/ 	.word	0x00000000
	.align		4
        /*001c*/ 	.word	0xfffffffc


//--------------------- .nv.constant4             --------------------------
	.section	.nv.constant4,"a",@progbits
	.align	8
	.align		8
.nv.constant4:
        /*0000*/ 	.dword	_$_str
	.align		8
        /*0008*/ 	.dword	_$_str_$_2


//--------------------- .text.triton_poi_fused__native_batch_norm_legit_no_training_add_convolution_max_pool2d_with_indices_13 --------------------------
	.section	.text.triton_poi_fused__native_batch_norm_legit_no_training_add_convolution_max_pool2d_with_indices_13,"ax",@progbits
	.sectionflags	@"SHF_BARRIERS=1"
	.align	128
        .global         triton_poi_fused__native_batch_norm_legit_no_training_add_convolution_max_pool2d_with_indices_13
        .type           triton_poi_fused__native_batch_norm_legit_no_training_add_convolution_max_pool2d_with_indices_13,@function
        .size           triton_poi_fused__native_batch_norm_legit_no_training_add_convolution_max_pool2d_with_indices_13,(.L_x_1 - triton_poi_fused__native_batch_norm_legit_no_training_add_convolution_max_pool2d_with_indices_13)
        .other          triton_poi_fused__native_batch_norm_legit_no_training_add_convolution_max_pool2d_with_indices_13,@"STO_CUDA_ENTRY STV_DEFAULT"
triton_poi_fused__native_batch_norm_legit_no_training_add_convolution_max_pool2d_with_indices_13:
.text.triton_poi_fused__native_batch_norm_legit_no_training_add_convolution_max_pool2d_with_indices_13:
[----:B------:R-:W0:Y:S01]  /*0000*/  LDC R1, c[0x0][0x28] ;  /* 0x00000a00ff017b82 */ /* 0x000e220000000800 */
[----:B------:R-:W1:Y:S07]  /*0010*/  S2R R6, SR_TID.X ;  /* 0x0000000000067919 */ /* 0x000e6e0000002100 */
[----:B------:R-:W2:Y:S01]  /*0020*/  LDC.64 R2, c[0x0][0x210] ;  /* 0x00008400ff027b82 */ /* 0x000ea20000000a00 */
[----:B------:R-:W-:Y:S02]  /*0030*/  CS2R R36, SRZ ;  /* 0x0000000000247805 */ /* 0x000fe4000001ff00 */
[----:B------:R-:W-:Y:S01]  /*0040*/  CS2R R38, SRZ ;  /* 0x0000000000267805 */ /* 0x000fe2000001ff00 */
[----:B------:R-:W3:Y:S01]  /*0050*/  S2R R14, SR_CTAID.Y ;  /* 0x00000000000e7919 */ /* 0x000ee20000002600 */
[----:B------:R-:W-:-:S02]  /*0060*/  CS2R R52, SRZ ;  /* 0x0000000000347805 */ /* 0x000fc4000001ff00 */
[----:B------:R-:W-:Y:S01]  /*0070*/  CS2R R54, SRZ ;  /* 0x0000000000367805 */ /* 0x000fe2000001ff00 */
[----:B------:R-:W-:Y:S01]  /*0080*/  ULDC.64 UR6, c[0x0][0x208] ;  /* 0x0000820000067ab9 */ /* 0x000fe20000000a00 */
[----:B------:R-:W4:Y:S01]  /*0090*/  S2R R9, SR_CTAID.X ;  /* 0x0000000000097919 */ /* 0x000f220000002500 */
[----:B------:R-:W-:Y:S01]  /*00a0*/  IMAD.MOV.U32 R12, RZ, RZ, 0x2d8 ;  /* 0x000002d8ff0c7424 */ /* 0x000fe200078e00ff */
[----:B------:R-:W-:Y:S02]  /*00b0*/  CS2R R44, SRZ ;  /* 0x00000000002c7805 */ /* 0x000fe4000001ff00 */
[----:B------:R-:W-:Y:S02]  /*00c0*/  CS2R R46, SRZ ;  /* 0x00000000002e7805 */ /* 0x000fe4000001ff00 */
[----:B------:R-:W-:Y:S02]  /*00d0*/  CS2R R48, SRZ ;  /* 0x0000000000307805 */ /* 0x000fe4000001ff00 */
[----:B------:R-:W-:Y:S01]  /*00e0*/  CS2R R50, SRZ ;  /* 0x0000000000327805 */ /* 0x000fe2000001ff00 */
[----:B------:R-:W5:Y:S01]  /*00f0*/  S2UR UR5, SR_CgaCtaId ;  /* 0x00000000000579c3 */ /* 0x000f620000008800 */
[----:B------:R-:W-:Y:S01]  /*0100*/  UMOV UR4, 0x400 ;  /* 0x0000040000047882 */ /* 0x000fe20000000000 */
[----:B------:R-:W-:-:S06]  /*0110*/  ULDC.64 UR8, c[0x0][0x248] ;  /* 0x0000920000087ab9 */ /* 0x000fcc0000000a00 */
[----:B------:R-:W5:Y:S08]  /*0120*/  LDC.64 R66, c[0x0][0x228] ;  /* 0x00008a00ff427b82 */ /* 0x000f700000000a00 */
[----:B------:R-:W5:Y:S01]  /*0130*/  LDC.64 R64, c[0x0][0x220] ;  /* 0x00008800ff407b82 */ /* 0x000f620000000a00 */
[----:B-1----:R-:W-:Y:S01]  /*0140*/  IMAD.SHL.U32 R7, R6, 0x8, RZ ;  /* 0x0000000806077824 */ /* 0x002fe200078e00ff */
[----:B------:R-:W-:Y:S01]  /*0150*/  SHF.R.U32.HI R0, RZ, 0x5, R6 ;  /* 0x00000005ff007819 */ /* 0x000fe20000011606 */
[----:B---3--:R-:W-:-:S03]  /*0160*/  IMAD.SHL.U32 R31, R14, 0x10, RZ ;  /* 0x000000100e1f7824 */ /* 0x008fc600078e00ff */
[----:B------:R-:W-:Y:S02]  /*0170*/  LOP3.LUT R26, R7, 0xf8, RZ, 0xc0, !PT ;  /* 0x000000f8071a7812 */ /* 0x000fe400078ec0ff */
[----:B------:R-:W1:Y:S01]  /*0180*/  LDC.64 R70, c[0x0][0x238] ;  /* 0x00008e00ff467b82 */ /* 0x000e620000000a00 */
[----:B------:R-:W-:Y:S02]  /*0190*/  SGXT.U32 R0, R0, 0x3 ;  /* 0x000000030000781a */ /* 0x000fe40000000000 */
[----:B----4-:R-:W-:Y:S02]  /*01a0*/  PRMT R26, R26, 0x6540, R9 ;  /* 0x000065401a1a7816 */ /* 0x010fe40000000009 */
[----:B------:R-:W-:Y:S02]  /*01b0*/  LOP3.LUT R57, R31, R0, RZ, 0xfc, !PT ;  /* 0x000000001f397212 */ /* 0x000fe400078efcff */
[C---:B------:R-:W-:Y:S01]  /*01c0*/  ISETP.GE.AND P5, PT, R26.reuse, 0x2d8, PT ;  /* 0x000002d81a00780c */ /* 0x040fe20003fa6270 */
[----:B------:R-:W3:Y:S01]  /*01d0*/  LDC.64 R68, c[0x0][0x230] ;  /* 0x00008c00ff447b82 */ /* 0x000ee20000000a00 */
[----:B------:R-:W-:Y:S01]  /*01e0*/  LOP3.LUT R8, R26, 0x4, RZ, 0xfc, !PT ;  /* 0x000000041a087812 */ /* 0x000fe200078efcff */
[----:B------:R-:W-:-:S04]  /*01f0*/  IMAD R25, R57, 0x2d8, R26 ;  /* 0x000002d839197824 */ /* 0x000fc800078e021a */
[----:B------:R-:W-:Y:S02]  /*0200*/  IMAD R63, R57, 0x2d8, R8 ;  /* 0x000002d8393f7824 */ /* 0x000fe400078e0208 */
[--C-:B--2---:R-:W-:Y:S01]  /*0210*/  IMAD.WIDE R4, R25, 0x4, R2.reuse ;  /* 0x0000000419047825 */ /* 0x104fe200078e0202 */
[----:B------:R-:W2:Y:S03]  /*0220*/  LDC.64 R72, c[0x0][0x240] ;  /* 0x00009000ff487b82 */ /* 0x000ea60000000a00 */
[----:B------:R-:W-:Y:S01]  /*0230*/  IMAD.WIDE R10, R63, 0x4, R2 ;  /* 0x000000043f0a7825 */ /* 0x000fe200078e0202 */
[----:B------:R4:W2:Y:S03]  /*0240*/  @!P5 LDG.E.EL.128 R36, desc[UR6][R4.64] ;  /* 0x000000060424d981 */ /* 0x0008a6000c2e1d00 */
[----:B------:R-:W-:Y:S01]  /*0250*/  IMAD R35, R57, R12, 0x16c0 ;  /* 0x000016c039237424 */ /* 0x000fe200078e020c */
[----:B------:R4:W3:Y:S03]  /*0260*/  @!P5 LDG.E.EL.128 R52, desc[UR6][R10.64] ;  /* 0x000000060a34d981 */ /* 0x0008e6000c2e1d00 */
[----:B------:R-:W-:-:S02]  /*0270*/  IMAD.IADD R33, R26, 0x1, R35 ;  /* 0x000000011a217824 */ /* 0x000fc400078e0223 */
[----:B------:R-:W-:Y:S02]  /*0280*/  IMAD.IADD R83, R8, 0x1, R35 ;  /* 0x0000000108537824 */ /* 0x000fe400078e0223 */
[----:B------:R-:W-:-:S04]  /*0290*/  IMAD.WIDE R12, R33, 0x4, R2 ;  /* 0x00000004210c7825 */ /* 0x000fc800078e0202 */
[----:B----4-:R-:W-:Y:S01]  /*02a0*/  IMAD.WIDE R4, R83, 0x4, R2 ;  /* 0x0000000453047825 */ /* 0x010fe200078e0202 */
[----:B------:R-:W4:Y:S04]  /*02b0*/  @!P5 LDG.E.EL.128 R44, desc[UR6][R12.64] ;  /* 0x000000060c2cd981 */ /* 0x000f28000c2e1d00 */
[----:B------:R1:W4:Y:S01]  /*02c0*/  @!P5 LDG.E.EL.128 R48, desc[UR6][R4.64] ;  /* 0x000000060430d981 */ /* 0x000322000c2e1d00 */
[----:B0-----:R-:W-:Y:S01]  /*02d0*/  SHF.R.U32.HI R10, RZ, 0x8, R7 ;  /* 0x00000008ff0a7819 */ /* 0x001fe20000011607 */
[----:B-----5:R-:W-:Y:S01]  /*02e0*/  UPRMT UR4, UR5, 0x654, UR4 ;  /* 0x0000065405047896 */ /* 0x020fe20008000004 */
[----:B------:R-:W-:Y:S01]  /*02f0*/  LOP3.LUT R18, R7, 0x7f8, RZ, 0xc0, !PT ;  /* 0x000007f807127812 */ /* 0x000fe200078ec0ff */
[----:B------:R-:W-:Y:S01]  /*0300*/  IMAD.SHL.U32 R32, R6, 0x4, RZ ;  /* 0x0000000406207824 */ /* 0x000fe200078e00ff */
[----:B------:R-:W-:-:S02]  /*0310*/  SGXT.U32 R10, R10, 0x3 ;  /* 0x000000030a0a781a */ /* 0x000fc40000000000 */
[----:B------:R-:W-:Y:S02]  /*0320*/  SHF.R.S32.HI R8, RZ, 0x1b, R14 ;  /* 0x0000001bff087819 */ /* 0x000fe4000001140e */
[----:B------:R-:W-:Y:S02]  /*0330*/  LOP3.LUT R29, R10, 0x7f8, R7, 0xf8, !PT ;  /* 0x000007f80a1d7812 */ /* 0x000fe400078ef807 */
[----:B-1----:R-:W-:Y:S02]  /*0340*/  LEA R5, R10, UR4, 0x2 ;  /* 0x000000040a057c11 */ /* 0x002fe4000f8e10ff */
[----:B------:R-:W-:Y:S02]  /*0350*/  LEA R29, R29, UR4, 0x2 ;  /* 0x000000041d1d7c11 */ /* 0x000fe4000f8e10ff */
[----:B------:R-:W-:Y:S01]  /*0360*/  SGXT R8, R8, 0x1 ;  /* 0x000000010808781a */ /* 0x000fe20000000200 */
[----:B------:R-:W-:Y:S01]  /*0370*/  IMAD R18, R18, 0x4, R5 ;  /* 0x0000000412127824 */ /* 0x000fe200078e0205 */
[----:B------:R-:W-:-:S02]  /*0380*/  LOP3.LUT R11, R31, 0x8, R0, 0xfe, !PT ;  /* 0x000000081f0b7812 */ /* 0x000fc400078efe00 */
[----:B------:R-:W-:Y:S02]  /*0390*/  LOP3.LUT R7, R32, 0x3fc, RZ, 0xc0, !PT ;  /* 0x000003fc20077812 */ /* 0x000fe400078ec0ff */
[----:B------:R-:W-:Y:S02]  /*03a0*/  LEA.HI R4, R8, R11, RZ, 0x4 ;  /* 0x0000000b08047211 */ /* 0x000fe400078f20ff */
[----:B------:R-:W-:Y:S02]  /*03b0*/  LOP3.LUT R12, R7, 0x400, RZ, 0xfc, !PT ;  /* 0x00000400070c7812 */ /* 0x000fe400078efcff */
[----:B------:R-:W-:Y:S02]  /*03c0*/  SHF.R.S32.HI R5, RZ, 0x4, R4 ;  /* 0x00000004ff057819 */ /* 0x000fe40000011404 */
[----:B------:R-:W-:Y:S02]  /*03d0*/  LOP3.LUT R4, R4, 0xfffffff0, RZ, 0xc0, !PT ;  /* 0xfffffff004047812 */ /* 0x000fe400078ec0ff */
[----:B------:R-:W-:-:S02]  /*03e0*/  SHF.R.U32.HI R13, RZ, 0x8, R32 ;  /* 0x00000008ff0d7819 */ /* 0x000fc40000011620 */
[----:B------:R-:W-:Y:S01]  /*03f0*/  SHF.R.U32.HI R10, RZ, 0x6, R12 ;  /* 0x00000006ff0a7819 */ /* 0x000fe2000001160c */
[----:B------:R-:W-:Y:S01]  /*0400*/  IMAD.IADD R56, R11, 0x1, -R4 ;  /* 0x000000010b387824 */ /* 0x000fe200078e0a04 */
[----:B------:R-:W-:Y:S02]  /*0410*/  LEA.HI R14, R5, R5, RZ, 0x4 ;  /* 0x00000005050e7211 */ /* 0x000fe400078f20ff */
[----:B------:R-:W-:Y:S02]  /*0420*/  SGXT.U32 R13, R13, 0x2 ;  /* 0x000000020d0d781a */ /* 0x000fe40000000000 */
[----:B------:R-:W-:Y:S02]  /*0430*/  LOP3.LUT R11, R10, 0x1c, RZ, 0xc0, !PT ;  /* 0x0000001c0a0b7812 */ /* 0x000fe400078ec0ff */
[----:B------:R-:W-:Y:S02]  /*0440*/  LOP3.LUT R16, R14, 0xfffffff0, RZ, 0xc0, !PT ;  /* 0xfffffff00e107812 */ /* 0x000fe400078ec0ff */
[----:B------:R-:W-:Y:S01]  /*0450*/  LEA R10, R13, UR4, 0x2 ;  /* 0x000000040d0a7c11 */ /* 0x000fe2000f8e10ff */
[----:B------:R-:W-:Y:S01]  /*0460*/  VIADD R14, R11, UR4 ;  /* 0x000000040b0e7c36 */ /* 0x000fe20008000000 */
[----:B------:R-:W-:Y:S01]  /*0470*/  LOP3.LUT R4, R13, 0x3fc, R32, 0xf8, !PT ;  /* 0x000003fc0d047812 */ /* 0x000fe200078ef820 */
[----:B------:R-:W-:Y:S01]  /*0480*/  IMAD.IADD R93, R5, 0x1, -R16 ;  /* 0x00000001055d7824 */ /* 0x000fe200078e0a10 */
[----:B------:R-:W-:Y:S01]  /*0490*/  LOP3.LUT R34, R6, 0xff, RZ, 0xc0, !PT ;  /* 0x000000ff06227812 */ /* 0x000fe200078ec0ff */
[C---:B------:R-:W-:Y:S01]  /*04a0*/  IMAD R5, R7.reuse, 0x4, R10 ;  /* 0x0000000407057824 */ /* 0x040fe200078e020a */
[----:B------:R-:W-:Y:S01]  /*04b0*/  LEA R4, R4, UR4, 0x2 ;  /* 0x0000000404047c11 */ /* 0x000fe2000f8e10ff */
[----:B------:R-:W-:Y:S01]  /*04c0*/  IMAD R40, R7, 0x4, R14 ;  /* 0x0000000407287824 */ /* 0x000fe200078e020e */
[----:B------:R-:W-:-:S02]  /*04d0*/  LEA R34, R34, UR4, 0x2 ;  /* 0x0000000422227c11 */ /* 0x000fc4000f8e10ff */
[----:B------:R-:W-:Y:S02]  /*04e0*/  ISETP.GT.AND P0, PT, R93, RZ, PT ;  /* 0x000000ff5d00720c */ /* 0x000fe40003f04270 */
[----:B------:R-:W-:Y:S02]  /*04f0*/  IADD3 R59, R35, -0x3054, R26 ;  /* 0xffffcfac233b7810 */ /* 0x000fe40007ffe01a */
[C---:B------:R-:W-:Y:S02]  /*0500*/  ISETP.GT.AND P1, PT, R56.reuse, RZ, P0 ;  /* 0x000000ff3800720c */ /* 0x040fe40000724270 */
[----:B------:R-:W-:Y:S02]  /*0510*/  ISETP.GT.AND P0, PT, R56, -0x1, P0 ;  /* 0xffffffff3800780c */ /* 0x000fe40000704270 */
[C---:B------:R-:W-:Y:S02]  /*0520*/  ISETP.LT.AND P4, PT, R26.reuse, 0x2d8, P1 ;  /* 0x000002d81a00780c */ /* 0x040fe40000f81270 */
[----:B------:R-:W-:-:S02]  /*0530*/  ISETP.LT.AND P0, PT, R26, 0x2d8, P0 ;  /* 0x000002d81a00780c */ /* 0x000fc40000701270 */
[----:B------:R-:W-:Y:S02]  /*0540*/  IADD3 R61, R35, -0x2d7c, R26 ;  /* 0xffffd284233d7810 */ /* 0x000fe40007ffe01a */
[----:B------:R-:W-:Y:S02]  /*0550*/  PRMT R75, R6, 0x6540, R9 ;  /* 0x00006540064b7816 */ /* 0x000fe40000000009 */
[----:B------:R-:W-:Y:S01]  /*0560*/  P2R R97, PR, RZ, 0x10 ;  /* 0x00000010ff617803 */ /* 0x000fe20000000000 */
[----:B--2---:R-:W-:Y:S04]  /*0570*/  STS [R29], R36 ;  /* 0x000000241d007388 */ /* 0x004fe80000000800 */
[----:B------:R-:W-:Y:S04]  /*0580*/  STS [R18+0x4], R37 ;  /* 0x0000042512007388 */ /* 0x000fe80000000800 */
[----:B------:R-:W-:Y:S04]  /*0590*/  STS [R18+0x8], R38 ;  /* 0x0000082612007388 */ /* 0x000fe80000000800 */
[----:B------:R-:W-:Y:S04]  /*05a0*/  STS [R18+0xc], R39 ;  /* 0x00000c2712007388 */ /* 0x000fe80000000800 */
[----:B---3--:R-:W-:Y:S04]  /*05b0*/  STS [R18+0x10], R52 ;  /* 0x0000103412007388 */ /* 0x008fe80000000800 */
[----:B------:R-:W-:Y:S04]  /*05c0*/  STS [R18+0x14], R53 ;  /* 0x0000143512007388 */ /* 0x000fe80000000800 */
[----:B------:R-:W-:Y:S04]  /*05d0*/  STS [R18+0x18], R54 ;  /* 0x0000183612007388 */ /* 0x000fe80000000800 */
[----:B------:R-:W-:Y:S01]  /*05e0*/  STS [R18+0x1c], R55 ;  /* 0x00001c3712007388 */ /* 0x000fe20000000800 */
[----:B------:R-:W-:Y:S06]  /*05f0*/  BAR.SYNC.DEFER_BLOCKING 0x0 ;  /* 0x0000000000007b1d */ /* 0x000fec0000010000 */
[----:B------:R-:W-:Y:S04]  /*0600*/  LDS R11, [R4] ;  /* 0x00000000040b7984 */ /* 0x000fe80000000800 */
[----:B------:R-:W-:Y:S04]  /*0610*/  LDS R10, [R5+0x4] ;  /* 0x00000400050a7984 */ /* 0x000fe80000000800 */
[----:B------:R-:W-:Y:S04]  /*0620*/  LDS R13, [R5+0x8] ;  /* 0x00000800050d7984 */ /* 0x000fe80000000800 */
[----:B------:R-:W-:Y:S04]  /*0630*/  LDS R30, [R5+0xc] ;  /* 0x00000c00051e7984 */ /* 0x000fe80000000800 */
[----:B------:R-:W-:Y:S04]  /*0640*/  LDS R27, [R40+0x1000] ;  /* 0x00100000281b7984 */ /* 0x000fe80000000800 */
[----:B------:R-:W-:Y:S04]  /*0650*/  LDS R22, [R40+0x1004] ;  /* 0x0010040028167984 */ /* 0x000fe80000000800 */
[----:B------:R-:W-:Y:S04]  /*0660*/  LDS R19, [R40+0x1008] ;  /* 0x0010080028137984 */ /* 0x000fe80000000800 */
[----:B------:R-:W-:Y:S01]  /*0670*/  LDS R24, [R40+0x100c] ;  /* 0x00100c0028187984 */ /* 0x000fe20000000800 */
[----:B------:R-:W-:Y:S06]  /*0680*/  BAR.SYNC.DEFER_BLOCKING 0x0 ;  /* 0x0000000000007b1d */ /* 0x000fec0000010000 */
[----:B----4-:R-:W-:Y:S04]  /*0690*/  STS [R29], R44 ;  /* 0x0000002c1d007388 */ /* 0x010fe80000000800 */
[----:B------:R-:W-:Y:S04]  /*06a0*/  STS [R18+0x4], R45 ;  /* 0x0000042d12007388 */ /* 0x000fe80000000800 */
[----:B------:R-:W-:Y:S04]  /*06b0*/  STS [R18+0x8], R46 ;  /* 0x0000082e12007388 */ /* 0x000fe80000000800 */
[----:B------:R-:W-:Y:S04]  /*06c0*/  STS [R18+0xc], R47 ;  /* 0x00000c2f12007388 */ /* 0x000fe80000000800 */
[----:B------:R-:W-:Y:S04]  /*06d0*/  STS [R18+0x10], R48 ;  /* 0x0000103012007388 */ /* 0x000fe80000000800 */
[----:B------:R-:W-:Y:S04]  /*06e0*/  STS [R18+0x14], R49 ;  /* 0x0000143112007388 */ /* 0x000fe80000000800 */
[----:B------:R-:W-:Y:S04]  /*06f0*/  STS [R18+0x18], R50 ;  /* 0x0000183212007388 */ /* 0x000fe80000000800 */
[----:B------:R-:W-:Y:S01]  /*0700*/  STS [R18+0x1c], R51 ;  /* 0x00001c3312007388 */ /* 0x000fe20000000800 */
[----:B------:R-:W-:Y:S06]  /*0710*/  BAR.SYNC.DEFER_BLOCKING 0x0 ;  /* 0x0000000000007b1d */ /* 0x000fec0000010000 */
[----:B------:R-:W-:Y:S04]  /*0720*/  LDS R15, [R4] ;  /* 0x00000000040f7984 */ /* 0x000fe80000000800 */
[----:B------:R-:W-:Y:S04]  /*0730*/  LDS R14, [R5+0x4] ;  /* 0x00000400050e7984 */ /* 0x000fe80000000800 */
[----:B------:R-:W-:Y:S04]  /*0740*/  LDS R17, [R5+0x8] ;  /* 0x0000080005117984 */ /* 0x000fe80000000800 */
[----:B------:R0:W-:Y:S04]  /*0750*/  LDS R16, [R5+0xc] ;  /* 0x00000c0005107984 */ /* 0x0001e80000000800 */
[----:B------:R-:W-:Y:S04]  /*0760*/  LDS R23, [R40+0x1000] ;  /* 0x0010000028177984 */ /* 0x000fe80000000800 */
[----:B------:R-:W-:Y:S01]  /*0770*/  LDS R20, [R40+0x1004] ;  /* 0x0010040028147984 */ /* 0x000fe20000000800 */
[----:B0-----:R-:W0:Y:S03]  /*0780*/  LDC.64 R4, c[0x0][0x218] ;  /* 0x00008600ff047b82 */ /* 0x001e260000000a00 */
[----:B------:R-:W-:Y:S04]  /*0790*/  LDS R21, [R40+0x1008] ;  /* 0x0010080028157984 */ /* 0x000fe80000000800 */
[----:B------:R-:W-:Y:S01]  /*07a0*/  LDS R28, [R40+0x100c] ;  /* 0x00100c00281c7984 */ /* 0x000fe20000000800 */
[----:B------:R-:W-:Y:S01]  /*07b0*/  BAR.SYNC.DEFER_BLOCKING 0x0 ;  /* 0x0000000000007b1d */ /* 0x000fe20000010000 */
[----:B0-----:R-:W-:-:S04]  /*07c0*/  IMAD.WIDE R58, R59, 0x4, R4 ;  /* 0x000000043b3a7825 */ /* 0x001fc800078e0204 */
[----:B------:R-:W-:Y:S01]  /*07d0*/  IMAD.WIDE R60, R61, 0x4, R4 ;  /* 0x000000043d3c7825 */ /* 0x000fe200078e0204 */
[----:B------:R-:W-:Y:S04]  /*07e0*/  STS [R29], R36 ;  /* 0x000000241d007388 */ /* 0x000fe80000000800 */
[----:B------:R-:W-:Y:S04]  /*07f0*/  STS [R18+0x4], R37 ;  /* 0x0000042512007388 */ /* 0x000fe80000000800 */
[----:B------:R-:W-:Y:S04]  /*0800*/  STS [R18+0x8], R38 ;  /* 0x0000082612007388 */ /* 0x000fe80000000800 */
[----:B------:R-:W-:Y:S04]  /*0810*/  STS [R18+0xc], R39 ;  /* 0x00000c2712007388 */ /* 0x000fe80000000800 */
[----:B------:R-:W-:Y:S04]  /*0820*/  STS [R18+0x10], R52 ;  /* 0x0000103412007388 */ /* 0x000fe80000000800 */
[----:B------:R0:W-:Y:S04]  /*0830*/  STS [R18+0x14], R53 ;  /* 0x0000143512007388 */ /* 0x0001e80000000800 */
[----:B------:R-:W-:Y:S04]  /*0840*/  STS [R18+0x18], R54 ;  /* 0x0000183612007388 */ /* 0x000fe80000000800 */
[----:B------:R1:W-:Y:S01]  /*0850*/  STS [R18+0x1c], R55 ;  /* 0x00001c3712007388 */ /* 0x0003e20000000800 */
[----:B0-----:R-:W-:Y:S01]  /*0860*/  CS2R R52, SRZ ;  /* 0x0000000000347805 */ /* 0x001fe2000001ff00 */
[----:B------:R-:W-:Y:S01]  /*0870*/  BAR.SYNC.DEFER_BLOCKING 0x0 ;  /* 0x0000000000007b1d */ /* 0x000fe20000010000 */
[----:B-1----:R-:W-:-:S05]  /*0880*/  CS2R R54, SRZ ;  /* 0x0000000000367805 */ /* 0x002fca000001ff00 */
[----:B------:R-:W-:Y:S04]  /*0890*/  LDS R37, [R34] ;  /* 0x0000000022257984 */ /* 0x000fe80000000800 */
[----:B------:R-:W-:Y:S04]  /*08a0*/  LDS R43, [R34+0x404] ;  /* 0x00040400222b7984 */ /* 0x000fe80000000800 */
[----:B------:R-:W-:Y:S04]  /*08b0*/  LDS R42, [R34+0x808] ;  /* 0x00080800222a7984 */ /* 0x000fe80000000800 */
[----:B------:R-:W-:Y:S04]  /*08c0*/  LDS R41, [R34+0xc0c] ;  /* 0x000c0c0022297984 */ /* 0x000fe80000000800 */
[----:B------:R-:W-:Y:S04]  /*08d0*/  LDS R40, [R34+0x1010] ;  /* 0x0010100022287984 */ /* 0x000fe80000000800 */
[----:B------:R-:W0:Y:S04]  /*08e0*/  LDS R39, [R34+0x1414] ;  /* 0x0014140022277984 */ /* 0x000e280000000800 */
[----:B------:R-:W-:Y:S04]  /*08f0*/  LDS R36, [R34+0x1818] ;  /* 0x0018180022247984 */ /* 0x000fe80000000800 */
[----:B------:R-:W-:Y:S01]  /*0900*/  LDS R38, [R34+0x1c1c] ;  /* 0x001c1c0022267984 */ /* 0x000fe20000000800 */
[----:B------:R-:W-:Y:S06]  /*0910*/  BAR.SYNC.DEFER_BLOCKING 0x0 ;  /* 0x0000000000007b1d */ /* 0x000fec0000010000 */
[----:B------:R-:W-:Y:S04]  /*0920*/  STS [R29], R44 ;  /* 0x0000002c1d007388 */ /* 0x000fe80000000800 */
[----:B------:R1:W-:Y:S04]  /*0930*/  STS [R18+0x4], R45 ;  /* 0x0000042d12007388 */ /* 0x0003e80000000800 */
[----:B------:R-:W-:Y:S04]  /*0940*/  STS [R18+0x8], R46 ;  /* 0x0000082e12007388 */ /* 0x000fe80000000800 */
[----:B------:R2:W-:Y:S01]  /*0950*/  STS [R18+0xc], R47 ;  /* 0x00000c2f12007388 */ /* 0x0005e20000000800 */
[----:B-1----:R-:W-:-:S03]  /*0960*/  CS2R R44, SRZ ;  /* 0x00000000002c7805 */ /* 0x002fc6000001ff00 */
[----:B------:R-:W-:Y:S04]  /*0970*/  STS [R18+0x10], R48 ;  /* 0x0000103012007388 */ /* 0x000fe80000000800 */
[----:B------:R1:W-:Y:S01]  /*0980*/  STS [R18+0x14], R49 ;  /* 0x0000143112007388 */ /* 0x0003e20000000800 */
[----:B--2---:R-:W-:-:S03]  /*0990*/  CS2R R46, SRZ ;  /* 0x00000000002e7805 */ /* 0x004fc6000001ff00 */
[----:B------:R-:W-:Y:S04]  /*09a0*/  STS [R18+0x18], R50 ;  /* 0x0000183212007388 */ /* 0x000fe80000000800 */
[----:B------:R2:W-:Y:S01]  /*09b0*/  STS [R18+0x1c], R51 ;  /* 0x00001c3312007388 */ /* 0x0005e20000000800 */
[----:B------:R-:W-:Y:S06]  /*09c0*/  BAR.SYNC.DEFER_BLOCKING 0x0 ;  /* 0x0000000000007b1d */ /* 0x000fec0000010000 */
[----:B------:R3:W4:Y:S04]  /*09d0*/  @P4 LDG.E.EL.128 R52, desc[UR6][R58.64] ;  /* 0x000000063a344981 */ /* 0x000728000c2e1d00 */
[----:B------:R5:W4:Y:S01]  /*09e0*/  @P0 LDG.E.EL.128 R44, desc[UR6][R60.64] ;  /* 0x000000063c2c0981 */ /* 0x000b22000c2e1d00 */
[----:B------:R-:W-:-:S02]  /*09f0*/  ISETP.GE.AND P1, PT, R75, 0x2d8, PT ;  /* 0x000002d84b00780c */ /* 0x000fc40003f26270 */
[----:B-1----:R-:W-:Y:S02]  /*0a00*/  CS2R R48, SRZ ;  /* 0x0000000000307805 */ /* 0x002fe4000001ff00 */
[----:B--2---:R-:W-:Y:S01]  /*0a10*/  CS2R R50, SRZ ;  /* 0x0000000000327805 */ /* 0x004fe2000001ff00 */
[----:B---3--:R-:W-:-:S04]  /*0a20*/  IMAD.WIDE R58, R75, 0x4, R64 ;  /* 0x000000044b3a7825 */ /* 0x008fc800078e0240 */
[----:B-----5:R-:W-:-:S04]  /*0a30*/  IMAD.WIDE R60, R75, 0x4, R66 ;  /* 0x000000044b3c7825 */ /* 0x020fc800078e0242 */
[C---:B------:R-:W-:Y:S01]  /*0a40*/  IMAD.WIDE R66, R75.reuse, 0x4, R70 ;  /* 0x000000044b427825 */ /* 0x040fe200078e0246 */
[----:B------:R1:W2:Y:S03]  /*0a50*/  @!P1 LDG.E.EL R49, desc[UR6][R58.64] ;  /* 0x000000063a319981 */ /* 0x0002a6000c2e1900 */
[C---:B------:R-:W-:Y:S01]  /*0a60*/  IMAD.WIDE R64, R75.reuse, 0x4, R68 ;  /* 0x000000044b407825 */ /* 0x040fe200078e0244 */
[----:B------:R-:W3:Y:S03]  /*0a70*/  @!P1 LDG.E.EL R48, desc[UR6][R60.64] ;  /* 0x000000063c309981 */ /* 0x000ee6000c2e1900 */
[----:B------:R-:W-:Y:S01]  /*0a80*/  IMAD.WIDE R68, R75, 0x4, R72 ;  /* 0x000000044b447825 */ /* 0x000fe200078e0248 */
[----:B------:R-:W5:Y:S04]  /*0a90*/  @!P1 LDG.E.EL R50, desc[UR6][R64.64] ;  /* 0x0000000640329981 */ /* 0x000f68000c2e1900 */
[----:B------:R-:W2:Y:S01]  /*0aa0*/  @!P1 LDG.E.EL R51, desc[UR6][R66.64] ;  /* 0x0000000642339981 */ /* 0x000ea2000c2e1900 */
[----:B----4-:R-:W-:-:S02]  /*0ab0*/  SEL R77, R52, 0xff800000, P4 ;  /* 0xff800000344d7807 */ /* 0x010fc40002000000 */
[----:B------:R-:W-:Y:S01]  /*0ac0*/  SEL R62, R44, 0xff800000, P0 ;  /* 0xff8000002c3e7807 */ /* 0x000fe20000000000 */
[----:B------:R-:W-:Y:S01]  /*0ad0*/  IMAD.MOV.U32 R52, RZ, RZ, RZ ;  /* 0x000000ffff347224 */ /* 0x000fe200078e00ff */
[----:B------:R-:W-:Y:S02]  /*0ae0*/  SEL R53, R53, 0xff800000, P4 ;  /* 0xff80000035357807 */ /* 0x000fe40002000000 */
[----:B------:R-:W-:Y:S02]  /*0af0*/  FSETP.GT.AND P6, PT, R62, R77, PT ;  /* 0x0000004d3e00720b */ /* 0x000fe40003fc4000 */
[----:B------:R-:W-:Y:S01]  /*0b00*/  SEL R70, R45, 0xff800000, P0 ;  /* 0xff8000002d467807 */ /* 0x000fe20000000000 */
[----:B------:R4:W2:Y:S01]  /*0b10*/  @!P1 LDG.E.EL R52, desc[UR6][R68.64] ;  /* 0x0000000644349981 */ /* 0x0008a2000c2e1900 */
[----:B------:R-:W-:Y:S02]  /*0b20*/  SEL R45, R54, 0xff800000, P4 ;  /* 0xff800000362d7807 */ /* 0x000fe40002000000 */
[----:B------:R-:W-:-:S02]  /*0b30*/  FSETP.GT.AND P3, PT, R70, R53, PT ;  /* 0x000000354600720b */ /* 0x000fc40003f64000 */
[----:B-1----:R-:W-:Y:S02]  /*0b40*/  SEL R58, R46, 0xff800000, P0 ;  /* 0xff8000002e3a7807 */ /* 0x002fe40000000000 */
[----:B------:R-:W-:Y:S02]  /*0b50*/  FSETP.NAN.AND P1, PT, R62, R62, PT ;  /* 0x0000003e3e00720b */ /* 0x000fe40003f28000 */
[----:B------:R-:W-:Y:S02]  /*0b60*/  FSETP.GT.AND P2, PT, R58, R45, PT ;  /* 0x0000002d3a00720b */ /* 0x000fe40003f44000 */
[----:B------:R-:W-:Y:S02]  /*0b70*/  SEL R44, R55, 0xff800000, P4 ;  /* 0xff800000372c7807 */ /* 0x000fe40002000000 */
[----:B------:R-:W-:Y:S02]  /*0b80*/  SEL R59, R47, 0xff800000, P0 ;  /* 0xff8000002f3b7807 */ /* 0x000fe40000000000 */
[----:B------:R-:W-:-:S02]  /*0b90*/  @!P6 SEL R62, R62, R77, P1 ;  /* 0x0000004d3e3ee207 */ /* 0x000fc40000800000 */
[C---:B------:R-:W-:Y:S02]  /*0ba0*/  FSETP.NAN.AND P1, PT, R70.reuse, R70, PT ;  /* 0x000000464600720b */ /* 0x040fe40003f28000 */
[----:B----4-:R-:W-:Y:S02]  /*0bb0*/  P2R R69, PR, RZ, 0x1 ;  /* 0x00000001ff457803 */ /* 0x010fe40000000000 */
[----:B------:R-:W-:Y:S02]  /*0bc0*/  FSETP.GT.AND P0, PT, R59, R44, PT ;  /* 0x0000002c3b00720b */ /* 0x000fe40003f04000 */
[----:B------:R-:W-:Y:S01]  /*0bd0*/  @!P3 SEL R70, R70, R53, P1 ;  /* 0x000000354646b207 */ /* 0x000fe20000800000 */
[----:B------:R-:W-:Y:S01]  /*0be0*/  VIADD R53, R56, 0x1 ;  /* 0x0000000138357836 */ /* 0x000fe20000000000 */
[----:B------:R-:W-:-:S04]  /*0bf0*/  FSETP.NAN.AND P1, PT, R58, R58, PT ;  /* 0x0000003a3a00720b */ /* 0x000fc80003f28000 */
[----:B------:R-:W-:Y:S02]  /*0c00*/  @!P2 SEL R58, R58, R45, P1 ;  /* 0x0000002d3a3aa207 */ /* 0x000fe40000800000 */
[----:B------:R-:W-:Y:S02]  /*0c10*/  FSETP.NAN.AND P1, PT, R59, R59, PT ;  /* 0x0000003b3b00720b */ /* 0x000fe40003f28000 */
[----:B------:R-:W-:Y:S02]  /*0c20*/  ISETP.GE.U32.AND P4, PT, R53, 0x10, PT ;  /* 0x000000103500780c */ /* 0x000fe40003f86070 */
[----:B------:R-:W-:Y:S02]  /*0c30*/  @!P0 SEL R59, R59, R44, P1 ;  /* 0x0000002c3b3b8207 */ /* 0x000fe40000800000 */
[----:B------:R-:W-:-:S04]  /*0c40*/  ISETP.GT.AND P1, PT, R93, RZ, !P4 ;  /* 0x000000ff5d00720c */ /* 0x000fc80006724270 */
[----:B------:R-:W-:Y:S02]  /*0c50*/  ISETP.LT.AND P1, PT, R26, 0x2d8, P1 ;  /* 0x000002d81a00780c */ /* 0x000fe40000f21270 */
[----:B------:R-:W-:Y:S02]  /*0c60*/  IADD3 R55, R35, -0x2aa4, R26 ;  /* 0xffffd55c23377810 */ /* 0x000fe40007ffe01a */
[----:B------:R-:W-:Y:S02]  /*0c70*/  CS2R R44, SRZ ;  /* 0x00000000002c7805 */ /* 0x000fe4000001ff00 */
[----:B------:R-:W-:Y:S01]  /*0c80*/  CS2R R46, SRZ ;  /* 0x00000000002e7805 */ /* 0x000fe2000001ff00 */
[----:B------:R-:W-:-:S06]  /*0c90*/  IMAD.WIDE R54, R55, 0x4, R4 ;  /* 0x0000000437367825 */ /* 0x000fcc00078e0204 */
[----:B------:R1:W4:Y:S01]  /*0ca0*/  @P1 LDG.E.EL.128 R44, desc[UR6][R54.64] ;  /* 0x00000006362c1981 */ /* 0x000322000c2e1d00 */
[----:B------:R-:W-:Y:S02]  /*0cb0*/  P2R R88, PR, RZ, 0x1 ;  /* 0x00000001ff587803 */ /* 0x000fe40000000000 */
[----:B------:R-:W-:Y:S02]  /*0cc0*/  P2R R86, PR, RZ, 0x4 ;  /* 0x00000004ff567803 */ /* 0x000fe40000000000 */
[----:B-1----:R-:W-:-:S05]  /*0cd0*/  IADD3 R55, R35, -0x2d4, R26 ;  /* 0xfffffd2c23377810 */ /* 0x002fca0007ffe01a */
[----:B------:R-:W-:Y:S01]  /*0ce0*/  IMAD.WIDE R54, R55, 0x4, R4 ;  /* 0x0000000437367825 */ /* 0x000fe200078e0204 */
[----:B----4-:R-:W-:-:S04]  /*0cf0*/  SEL R67, R46, 0xff800000, P1 ;  /* 0xff8000002e437807 */ /* 0x010fc80000800000 */
[-C--:B------:R-:W-:Y:S02]  /*0d00*/  FSETP.GEU.AND P0, PT, R58, R67.reuse, PT ;  /* 0x000000433a00720b */ /* 0x080fe40003f0e000 */
[----:B------:R-:W-:Y:S02]  /*0d10*/  FSETP.NAN.AND P2, PT, R67, R67, PT ;  /* 0x000000434300720b */ /* 0x000fe40003f48000 */
[----:B------:R-:W-:Y:S02]  /*0d20*/  SEL R65, R45, 0xff800000, P1 ;  /* 0xff8000002d417807 */ /* 0x000fe40000800000 */
[----:B------:R-:W-:-:S07]  /*0d30*/  P2R R73, PR, RZ, 0x1 ;  /* 0x00000001ff497803 */ /* 0x000fce0000000000 */
[----:B------:R-:W-:Y:S02]  /*0d40*/  @P0 SEL R67, R67, R58, P2 ;  /* 0x0000003a43430207 */ /* 0x000fe40001000000 */
        /* <DEDUP_REMOVED lines=11> */
[----:B------:R-:W-:-:S11]  /*0e00*/  FSETP.NAN.AND P2, PT, R58, R58, PT ;  /* 0x0000003a3a00720b */ /* 0x000fd60003f48000 */
[----:B------:R-:W-:Y:S02]  /*0e10*/  @P0 SEL R58, R58, R59, P2 ;  /* 0x0000003b3a3a0207 */ /* 0x000fe40001000000 */
[----:B------:R-:W-:-:S04]  /*0e20*/  ISETP.GT.AND P2, PT, R93, -0x1, PT ;  /* 0xffffffff5d00780c */ /* 0x000fc80003f44270 */
[----:B------:R-:W-:-:S04]  /*0e30*/  ISETP.GT.AND P2, PT, R56, RZ, P2 ;  /* 0x000000ff3800720c */ /* 0x000fc80001744270 */
[----:B------:R-:W-:Y:S02]  /*0e40*/  ISETP.LT.AND P2, PT, R26, 0x2d8, P2 ;  /* 0x000002d81a00780c */ /* 0x000fe40001741270 */
[----:B------:R-:W-:Y:S02]  /*0e50*/  CS2R R44, SRZ ;  /* 0x00000000002c7805 */ /* 0x000fe4000001ff00 */
[----:B------:R-:W-:-:S09]  /*0e60*/  CS2R R46, SRZ ;  /* 0x00000000002e7805 */ /* 0x000fd2000001ff00 */
[----:B------:R1:W4:Y:S01]  /*0e70*/  @P2 LDG.E.EL.128 R44, desc[UR6][R54.64] ;  /* 0x00000006362c2981 */ /* 0x000322000c2e1d00 */
[----:B------:R-:W-:Y:S02]  /*0e80*/  P2R R76, PR, RZ, 0x1 ;  /* 0x00000001ff4c7803 */ /* 0x000fe40000000000 */
[----:B------:R-:W-:Y:S01]  /*0e90*/  P2R R84, PR, RZ, 0x8 ;  /* 0x00000008ff547803 */ /* 0x000fe20000000000 */
[----:B-1----:R-:W-:Y:S01]  /*0ea0*/  IMAD.WIDE R54, R83, 0x4, R4 ;  /* 0x0000000453367825 */ /* 0x002fe200078e0204 */
        /* <DEDUP_REMOVED lines=19> */
[----:B------:R-:W-:-:S04]  /*0fe0*/  LOP3.LUT R58, R93, R56, RZ, 0xfc, !PT ;  /* 0x000000385d3a7212 */ /* 0x000fc800078efcff */
[----:B------:R-:W-:Y:S02]  /*0ff0*/  ISETP.GT.AND P3, PT, R58, -0x1, !P5 ;  /* 0xffffffff3a00780c */ /* 0x000fe40006f64270 */
[----:B------:R-:W-:Y:S02]  /*1000*/  CS2R R44, SRZ ;  /* 0x00000000002c7805 */ /* 0x000fe4000001ff00 */
[----:B------:R-:W-:-:S09]  /*1010*/  CS2R R46, SRZ ;  /* 0x00000000002e7805 */ /* 0x000fd2000001ff00 */
[----:B------:R1:W4:Y:S01]  /*1020*/  @P3 LDG.E.EL.128 R44, desc[UR6][R54.64] ;  /* 0x00000006362c3981 */ /* 0x000322000c2e1d00 */
[----:B------:R-:W-:-:S04]  /*1030*/  ISETP.GT.AND P4, PT, R93, -0x1, !P4 ;  /* 0xffffffff5d00780c */ /* 0x000fc80006784270 */
[----:B------:R-:W-:Y:S02]  /*1040*/  ISETP.LT.AND P4, PT, R26, 0x2d8, P4 ;  /* 0x000002d81a00780c */ /* 0x000fe40002781270 */
[----:B-1----:R-:W-:-:S05]  /*1050*/  IADD3 R55, R35, 0x2dc, R26 ;  /* 0x000002dc23377810 */ /* 0x002fca0007ffe01a */
[----:B------:R-:W-:Y:S01]  /*1060*/  IMAD.WIDE R54, R55, 0x4, R4 ;  /* 0x0000000437367825 */ /* 0x000fe200078e0204 */
[----:B------:R-:W-:Y:S02]  /*1070*/  P2R R80, PR, RZ, 0x1 ;  /* 0x00000001ff507803 */ /* 0x000fe40000000000 */
[----:B----4-:R-:W-:Y:S02]  /*1080*/  SEL R67, R46, 0xff800000, P3 ;  /* 0xff8000002e437807 */ /* 0x010fe40001800000 */
[----:B------:R-:W-:Y:S02]  /*1090*/  SEL R65, R45, 0xff800000, P3 ;  /* 0xff8000002d417807 */ /* 0x000fe40001800000 */
[----:B------:R-:W-:Y:S02]  /*10a0*/  SEL R61, R44, 0xff800000, P3 ;  /* 0xff8000002c3d7807 */ /* 0x000fe40001800000 */
[----:B------:R-:W-:Y:S02]  /*10b0*/  CS2R R44, SRZ ;  /* 0x00000000002c7805 */ /* 0x000fe4000001ff00 */
[----:B------:R-:W-:-:S02]  /*10c0*/  SEL R58, R47, 0xff800000, P3 ;  /* 0xff8000002f3a7807 */ /* 0x000fc40001800000 */
[----:B------:R-:W-:-:S06]  /*10d0*/  CS2R R46, SRZ ;  /* 0x00000000002e7805 */ /* 0x000fcc000001ff00 */
[----:B------:R1:W4:Y:S01]  /*10e0*/  @P4 LDG.E.EL.128 R44, desc[UR6][R54.64] ;  /* 0x00000006362c4981 */ /* 0x000322000c2e1d00 */
[-C--:B------:R-:W-:Y:S02]  /*10f0*/  FSETP.GEU.AND P0, PT, R64, R67.reuse, PT ;  /* 0x000000434000720b */ /* 0x080fe40003f0e000 */
[----:B------:R-:W-:Y:S02]  /*1100*/  FSETP.NAN.AND P5, PT, R67, R67, PT ;  /* 0x000000434300720b */ /* 0x000fe40003fa8000 */
[----:B------:R-:W-:-:S09]  /*1110*/  P2R R82, PR, RZ, 0x1 ;  /* 0x00000001ff527803 */ /* 0x000fd20000000000 */
[----:B------:R-:W-:Y:S02]  /*1120*/  @P0 SEL R67, R67, R64, P5 ;  /* 0x0000004043430207 */ /* 0x000fe40002800000 */
        /* <DEDUP_REMOVED lines=11> */
[----:B------:R-:W-:Y:S01]  /*11e0*/  @P0 SEL R58, R58, R59, P5 ;  /* 0x0000003b3a3a0207 */ /* 0x000fe20002800000 */
[----:B------:R-:W-:Y:S01]  /*11f0*/  VIADD R62, R93, 0x1 ;  /* 0x000000015d3e7836 */ /* 0x000fe20000000000 */
[----:B------:R-:W-:-:S04]  /*1200*/  P2R R81, PR, RZ, 0x40 ;  /* 0x00000040ff517803 */ /* 0x000fc80000000000 */
[----:B------:R-:W-:Y:S02]  /*1210*/  ISETP.GE.U32.AND P6, PT, R62, 0x10, PT ;  /* 0x000000103e00780c */ /* 0x000fe40003fc6070 */
[----:B-1----:R-:W-:-:S05]  /*1220*/  IADD3 R55, R35, 0x2aac, R26 ;  /* 0x00002aac23377810 */ /* 0x002fca0007ffe01a */
        /* <DEDUP_REMOVED lines=20> */
[----:B------:R-:W-:-:S04]  /*1370*/  ISETP.GT.AND P5, PT, R56, RZ, !P6 ;  /* 0x000000ff3800720c */ /* 0x000fc800077a4270 */
[----:B------:R-:W-:Y:S02]  /*1380*/  ISETP.LT.AND P5, PT, R26, 0x2d8, P5 ;  /* 0x000002d81a00780c */ /* 0x000fe40002fa1270 */
[----:B------:R-:W-:Y:S02]  /*1390*/  CS2R R44, SRZ ;  /* 0x00000000002c7805 */ /* 0x000fe4000001ff00 */
[----:B------:R-:W-:-:S09]  /*13a0*/  CS2R R46, SRZ ;  /* 0x00000000002e7805 */ /* 0x000fd2000001ff00 */
[----:B------:R-:W4:Y:S01]  /*13b0*/  @P5 LDG.E.EL.128 R44, desc[UR6][R54.64] ;  /* 0x00000006362c5981 */ /* 0x000f22000c2e1d00 */
[----:B------:R-:W-:Y:S02]  /*13c0*/  P2R R72, PR, RZ, 0x2 ;  /* 0x00000002ff487803 */ /* 0x000fe40000000000 */
[----:B------:R-:W-:Y:S02]  /*13d0*/  P2R R92, PR, RZ, 0x1 ;  /* 0x00000001ff5c7803 */ /* 0x000fe40000000000 */
[----:B------:R-:W-:-:S04]  /*13e0*/  ISETP.GT.AND P6, PT, R56, -0x1, !P6 ;  /* 0xffffffff3800780c */ /* 0x000fc800077c4270 */
[----:B------:R-:W-:Y:S02]  /*13f0*/  ISETP.LT.AND P6, PT, R26, 0x2d8, P6 ;  /* 0x000002d81a00780c */ /* 0x000fe400037c1270 */
        /* <DEDUP_REMOVED lines=18> */
[----:B------:R-:W-:Y:S02]  /*1520*/  CS2R R44, SRZ ;  /* 0x00000000002c7805 */ /* 0x000fe4000001ff00 */
[----:B------:R-:W-:-:S07]  /*1530*/  CS2R R46, SRZ ;  /* 0x00000000002e7805 */ /* 0x000fce000001ff00 */
[----:B------:R-:W-:Y:S02]  /*1540*/  @P1 SEL R64, R64, R59, P0 ;  /* 0x0000003b40401207 */ /* 0x000fe40000000000 */
[----:B------:R-:W-:-:S05]  /*1550*/  IADD3 R59, R35, 0x2d84, R26 ;  /* 0x00002d84233b7810 */ /* 0x000fca0007ffe01a */
[----:B------:R-:W-:-:S05]  /*1560*/  IMAD.WIDE R58, R59, 0x4, R4 ;  /* 0x000000043b3a7825 */ /* 0x000fca00078e0204 */
[----:B------:R1:W4:Y:S01]  /*1570*/  @P6 LDG.E.EL.128 R44, desc[UR6][R58.64] ;  /* 0x000000063a2c6981 */ /* 0x000322000c2e1d00 */
[----:B------:R-:W-:Y:S02]  /*1580*/  P2R R68, PR, RZ, 0x4 ;  /* 0x00000004ff447803 */ /* 0x000fe40000000000 */
[----:B------:R-:W-:Y:S02]  /*1590*/  P2R R96, PR, RZ, 0x2 ;  /* 0x00000002ff607803 */ /* 0x000fe40000000000 */
[----:B------:R-:W-:Y:S02]  /*15a0*/  ISETP.NE.AND P1, PT, R97, RZ, PT ;  /* 0x000000ff6100720c */ /* 0x000fe40003f25270 */
[----:B-1----:R-:W-:-:S05]  /*15b0*/  IADD3 R59, R35, -0x3058, R26 ;  /* 0xffffcfa8233b7810 */ /* 0x002fca0007ffe01a */
[----:B------:R-:W-:Y:S01]  /*15c0*/  IMAD.WIDE R58, R59, 0x4, R4 ;  /* 0x000000043b3a7825 */ /* 0x000fe200078e0204 */
[----:B----4-:R-:W-:-:S04]  /*15d0*/  SEL R54, R44, 0xff800000, P6 ;  /* 0xff8000002c367807 */ /* 0x010fc80003000000 */
[-C--:B------:R-:W-:Y:S02]  /*15e0*/  FSETP.GEU.AND P2, PT, R61, R54.reuse, PT ;  /* 0x000000363d00720b */ /* 0x080fe40003f4e000 */
[----:B------:R-:W-:Y:S02]  /*15f0*/  FSETP.NAN.AND P0, PT, R54, R54, PT ;  /* 0x000000363600720b */ /* 0x000fe40003f08000 */
[----:B------:R-:W-:Y:S02]  /*1600*/  SEL R55, R45, 0xff800000, P6 ;  /* 0xff8000002d377807 */ /* 0x000fe40003000000 */
[----:B------:R-:W-:Y:S02]  /*1610*/  CS2R R44, SRZ ;  /* 0x00000000002c7805 */ /* 0x000fe4000001ff00 */
[----:B------:R-:W-:-:S05]  /*1620*/  SEL R60, R46, 0xff800000, P6 ;  /* 0xff8000002e3c7807 */ /* 0x000fca0003000000 */
[----:B------:R-:W-:Y:S02]  /*1630*/  @P2 SEL R54, R54, R61, P0 ;  /* 0x0000003d36362207 */ /* 0x000fe40000000000 */
[----:B------:R-:W-:Y:S02]  /*1640*/  SEL R61, R47, 0xff800000, P6 ;  /* 0xff8000002f3d7807 */ /* 0x000fe40003000000 */
[----:B------:R-:W-:-:S06]  /*1650*/  CS2R R46, SRZ ;  /* 0x00000000002e7805 */ /* 0x000fcc000001ff00 */
[----:B------:R-:W4:Y:S01]  /*1660*/  @P1 LDG.E.EL.128 R44, desc[UR6][R58.64] ;  /* 0x000000063a2c1981 */ /* 0x000f22000c2e1d00 */
[----:B------:R-:W-:Y:S02]  /*1670*/  P2R R97, PR, RZ, 0x4 ;  /* 0x00000004ff617803 */ /* 0x000fe40000000000 */
        /* <DEDUP_REMOVED lines=10> */
[----:B------:R-:W-:-:S09]  /*1720*/  IADD3 R65, R35, -0x2d80, R26 ;  /* 0xffffd28023417810 */ /* 0x000fd20007ffe01a */
[----:B------:R-:W-:Y:S02]  /*1730*/  @P2 SEL R61, R61, R64, P0 ;  /* 0x000000403d3d2207 */ /* 0x000fe40000000000 */
[----:B------:R-:W-:Y:S01]  /*1740*/  ISETP.NE.AND P0, PT, R69, RZ, PT ;  /* 0x000000ff4500720c */ /* 0x000fe20003f05270 */
[----:B------:R-:W-:Y:S01]  /*1750*/  IMAD.WIDE R64, R65, 0x4, R4 ;  /* 0x0000000441407825 */ /* 0x000fe200078e0204 */
[----:B----4-:R-:W-:Y:S02]  /*1760*/  SEL R69, R44, 0xff800000, P1 ;  /* 0xff8000002c457807 */ /* 0x010fe40000800000 */
[----:B------:R-:W-:Y:S02]  /*1770*/  SEL R71, R45, 0xff800000, P1 ;  /* 0xff8000002d477807 */ /* 0x000fe40000800000 */
[----:B------:R-:W-:Y:S02]  /*1780*/  CS2R R44, SRZ ;  /* 0x00000000002c7805 */ /* 0x000fe4000001ff00 */
[----:B------:R-:W-:-:S02]  /*1790*/  SEL R70, R46, 0xff800000, P1 ;  /* 0xff8000002e467807 */ /* 0x000fc40000800000 */
[----:B------:R-:W-:Y:S02]  /*17a0*/  SEL R101, R47, 0xff800000, P1 ;  /* 0xff8000002f657807 */ /* 0x000fe40000800000 */
[----:B------:R-:W-:-:S06]  /*17b0*/  CS2R R46, SRZ ;  /* 0x00000000002e7805 */ /* 0x000fcc000001ff00 */
[----:B------:R-:W4:Y:S01]  /*17c0*/  @P0 LDG.E.EL.128 R44, desc[UR6][R64.64] ;  /* 0x00000006402c0981 */ /* 0x000f22000c2e1d00 */
[----:B------:R-:W-:Y:S02]  /*17d0*/  P2R R100, PR, RZ, 0x4 ;  /* 0x00000004ff647803 */ /* 0x000fe40000000000 */
[----:B------:R-:W-:Y:S02]  /*17e0*/  ISETP.NE.AND P2, PT, R68, RZ, PT ;  /* 0x000000ff4400720c */ /* 0x000fe40003f45270 */
[----:B------:R-:W-:-:S05]  /*17f0*/  IADD3 R59, R35, -0x2aa8, R26 ;  /* 0xffffd558233b7810 */ /* 0x000fca0007ffe01a */
[----:B------:R-:W-:Y:S01]  /*1800*/  IMAD.WIDE R58, R59, 0x4, R4 ;  /* 0x000000043b3a7825 */ /* 0x000fe200078e0204 */
[----:B----4-:R-:W-:-:S04]  /*1810*/  SEL R56, R44, 0xff800000, P0 ;  /* 0xff8000002c387807 */ /* 0x010fc80000000000 */
[----:B------:R-:W-:Y:S02]  /*1820*/  FSETP.GT.AND P1, PT, R56, R69, PT ;  /* 0x000000453800720b */ /* 0x000fe40003f24000 */
[----:B------:R-:W-:Y:S02]  /*1830*/  SEL R66, R45, 0xff800000, P0 ;  /* 0xff8000002d427807 */ /* 0x000fe40000000000 */
[----:B------:R-:W-:Y:S02]  /*1840*/  SEL R67, R46, 0xff800000, P0 ;  /* 0xff8000002e437807 */ /* 0x000fe40000000000 */
[----:B------:R-:W-:Y:S02]  /*1850*/  SEL R68, R47, 0xff800000, P0 ;  /* 0xff8000002f447807 */ /* 0x000fe40000000000 */
[----:B------:R-:W-:Y:S02]  /*1860*/  FSETP.NAN.AND P0, PT, R56, R56, PT ;  /* 0x000000383800720b */ /* 0x000fe40003f08000 */
[----:B------:R-:W-:-:S03]  /*1870*/  P2R R115, PR, RZ, 0x2 ;  /* 0x00000002ff737803 */ /* 0x000fc60000000000 */
[----:B------:R-:W-:Y:S02]  /*1880*/  @!P1 SEL R56, R56, R69, P0 ;  /* 0x0000004538389207 */ /* 0x000fe40000000000 */
[C---:B------:R-:W-:Y:S02]  /*1890*/  FSETP.GT.AND P1, PT, R66.reuse, R71, PT ;  /* 0x000000474200720b */ /* 0x040fe40003f24000 */
[----:B------:R-:W-:Y:S02]  /*18a0*/  FSETP.NAN.AND P0, PT, R66, R66, PT ;  /* 0x000000424200720b */ /* 0x000fe40003f08000 */
[----:B------:R-:W-:-:S09]  /*18b0*/  P2R R116, PR, RZ, 0x2 ;  /* 0x00000002ff747803 */ /* 0x000fd20000000000 */
[----:B------:R-:W-:Y:S02]  /*18c0*/  @!P1 SEL R66, R66, R71, P0 ;  /* 0x0000004742429207 */ /* 0x000fe40000000000 */
[C---:B------:R-:W-:Y:S02]  /*18d0*/  FSETP.GT.AND P1, PT, R67.reuse, R70, PT ;  /* 0x000000464300720b */ /* 0x040fe40003f24000 */
[----:B------:R-:W-:Y:S02]  /*18e0*/  FSETP.NAN.AND P0, PT, R67, R67, PT ;  /* 0x000000434300720b */ /* 0x000fe40003f08000 */
[----:B------:R-:W-:-:S09]  /*18f0*/  P2R R113, PR, RZ, 0x2 ;  /* 0x00000002ff717803 */ /* 0x000fd20000000000 */
[----:B------:R-:W-:Y:S02]  /*1900*/  @!P1 SEL R67, R67, R70, P0 ;  /* 0x0000004643439207 */ /* 0x000fe40000000000 */
[C---:B------:R-:W-:Y:S02]  /*1910*/  FSETP.GT.AND P1, PT, R68.reuse, R101, PT ;  /* 0x000000654400720b */ /* 0x040fe40003f24000 */
[----:B------:R-:W-:Y:S02]  /*1920*/  FSETP.NAN.AND P0, PT, R68, R68, PT ;  /* 0x000000444400720b */ /* 0x000fe40003f08000 */
[----:B------:R-:W-:Y:S02]  /*1930*/  P2R R114, PR, RZ, 0x2 ;  /* 0x00000002ff727803 */ /* 0x000fe40000000000 */
[----:B------:R-:W-:-:S07]  /*1940*/  CS2R R44, SRZ ;  /* 0x00000000002c7805 */ /* 0x000fce000001ff00 */
[----:B------:R-:W-:Y:S02]  /*1950*/  @!P1 SEL R68, R68, R101, P0 ;  /* 0x0000006544449207 */ /* 0x000fe40000000000 */
[----:B------:R-:W-:Y:S02]  /*1960*/  ISETP.NE.AND P1, PT, R72, RZ, PT ;  /* 0x000000ff4800720c */ /* 0x000fe40003f25270 */
[----:B------:R-:W-:-:S11]  /*1970*/  CS2R R46, SRZ ;  /* 0x00000000002e7805 */ /* 0x000fd6000001ff00 */
[----:B------:R1:W4:Y:S02]  /*1980*/  @P1 LDG.E.EL.128 R44, desc[UR6][R58.64] ;  /* 0x000000063a2c1981 */ /* 0x000324000c2e1d00 */
[----:B-1----:R-:W-:-:S05]  /*1990*/  IADD3 R59, R35, -0x2d8, R26 ;  /* 0xfffffd28233b7810 */ /* 0x002fca0007ffe01a */
[----:B------:R-:W-:Y:S01]  /*19a0*/  IMAD.WIDE R58, R59, 0x4, R4 ;  /* 0x000000043b3a7825 */ /* 0x000fe200078e0204 */
[----:B----4-:R-:W-:Y:S02]  /*19b0*/  SEL R71, R47, 0xff800000, P1 ;  /* 0xff8000002f477807 */ /* 0x010fe40000800000 */
[----:B------:R-:W-:Y:S02]  /*19c0*/  SEL R65, R44, 0xff800000, P1 ;  /* 0xff8000002c417807 */ /* 0x000fe40000800000 */
[----:B------:R-:W-:Y:S02]  /*19d0*/  SEL R69, R45, 0xff800000, P1 ;  /* 0xff8000002d457807 */ /* 0x000fe40000800000 */
[----:B------:R-:W-:Y:S02]  /*19e0*/  CS2R R44, SRZ ;  /* 0x00000000002c7805 */ /* 0x000fe4000001ff00 */
[----:B------:R-:W-:Y:S02]  /*19f0*/  SEL R64, R46, 0xff800000, P1 ;  /* 0xff8000002e407807 */ /* 0x000fe40000800000 */
        /* <DEDUP_REMOVED lines=15> */
[----:B------:R-:W-:Y:S01]  /*1af0*/  FSETP.NAN.AND P0, PT, R65, R65, PT ;  /* 0x000000414100720b */ /* 0x000fe20003f08000 */
[----:B-1----:R-:W-:-:S10]  /*1b00*/  IMAD.WIDE R58, R33, 0x4, R4 ;  /* 0x00000004213a7825 */ /* 0x002fd400078e0204 */
[----:B------:R-:W-:Y:S02]  /*1b10*/  @P1 SEL R65, R65, R56, P0 ;  /* 0x0000003841411207 */ /* 0x000fe40000000000 */
[----:B----4-:R-:W-:Y:S02]  /*1b20*/  SEL R56, R44, 0xff800000, P2 ;  /* 0xff8000002c387807 */ /* 0x010fe40001000000 */
[----:B------:R-:W-:Y:S02]  /*1b30*/  SEL R66, R45, 0xff800000, P2 ;  /* 0xff8000002d427807 */ /* 0x000fe40001000000 */
[----:B------:R-:W-:Y:S02]  /*1b40*/  CS2R R44, SRZ ;  /* 0x00000000002c7805 */ /* 0x000fe4000001ff00 */
[----:B------:R-:W-:Y:S02]  /*1b50*/  SEL R67, R46, 0xff800000, P2 ;  /* 0xff8000002e437807 */ /* 0x000fe40001000000 */
[----:B------:R-:W-:-:S02]  /*1b60*/  SEL R68, R47, 0xff800000, P2 ;  /* 0xff8000002f447807 */ /* 0x000fc40001000000 */
[----:B------:R-:W-:-:S06]  /*1b70*/  CS2R R46, SRZ ;  /* 0x00000000002e7805 */ /* 0x000fcc000001ff00 */
[----:B------:R1:W4:Y:S01]  /*1b80*/  @P3 LDG.E.EL.128 R44, desc[UR6][R58.64] ;  /* 0x000000063a2c3981 */ /* 0x000322000c2e1d00 */
        /* <DEDUP_REMOVED lines=15> */
[----:B-1----:R-:W-:-:S05]  /*1c80*/  IADD3 R59, R35, 0x2d8, R26 ;  /* 0x000002d8233b7810 */ /* 0x002fca0007ffe01a */
[----:B------:R-:W-:-:S04]  /*1c90*/  IMAD.WIDE R58, R59, 0x4, R4 ;  /* 0x000000043b3a7825 */ /* 0x000fc800078e0204 */
[----:B------:R-:W-:Y:S02]  /*1ca0*/  @P1 SEL R68, R68, R71, P0 ;  /* 0x0000004744441207 */ /* 0x000fe40000000000 */
[----:B----4-:R-:W-:Y:S02]  /*1cb0*/  SEL R71, R47, 0xff800000, P3 ;  /* 0xff8000002f477807 */ /* 0x010fe40001800000 */
[----:B------:R-:W-:Y:S02]  /*1cc0*/  SEL R65, R44, 0xff800000, P3 ;  /* 0xff8000002c417807 */ /* 0x000fe40001800000 */
[----:B------:R-:W-:Y:S02]  /*1cd0*/  SEL R69, R45, 0xff800000, P3 ;  /* 0xff8000002d457807 */ /* 0x000fe40001800000 */
[----:B------:R-:W-:Y:S02]  /*1ce0*/  CS2R R44, SRZ ;  /* 0x00000000002c7805 */ /* 0x000fe4000001ff00 */
        /* <DEDUP_REMOVED lines=71> */
[----:B-1----:R-:W-:-:S03]  /*2160*/  CS2R R58, SRZ ;  /* 0x00000000003a7805 */ /* 0x002fc6000001ff00 */
        /* <DEDUP_REMOVED lines=13> */
[----:B------:R-:W-:Y:S02]  /*2240*/  LEA.HI R44, R8, R57, RZ, 0x4 ;  /* 0x00000039082c7211 */ /* 0x000fe400078f20ff */
[----:B------:R-:W-:Y:S02]  /*2250*/  FSETP.NAN.AND P0, PT, R66, R66, PT ;  /* 0x000000424200720b */ /* 0x000fe40003f08000 */
[----:B------:R-:W-:Y:S02]  /*2260*/  SEL R67, R47, 0xff800000, P6 ;  /* 0xff8000002f437807 */ /* 0x000fe40003000000 */
[----:B------:R-:W-:-:S02]  /*2270*/  SHF.R.S32.HI R69, RZ, 0x4, R44 ;  /* 0x00000004ff457819 */ /* 0x000fc4000001142c */
[----:B------:R-:W-:Y:S02]  /*2280*/  P2R R127, PR, RZ, 0x2 ;  /* 0x00000002ff7f7803 */ /* 0x000fe40000000000 */
[----:B------:R-:W-:Y:S02]  /*2290*/  LEA.HI R45, R69, R69, RZ, 0x4 ;  /* 0x00000045452d7211 */ /* 0x000fe400078f20ff */
[----:B------:R-:W-:Y:S02]  /*22a0*/  @P1 SEL R66, R66, R71, P0 ;  /* 0x0000004742421207 */ /* 0x000fe40000000000 */
[----:B------:R-:W-:Y:S02]  /*22b0*/  FSETP.GEU.AND P1, PT, R72, R67, PT ;  /* 0x000000434800720b */ /* 0x000fe40003f2e000 */
[----:B------:R-:W-:Y:S02]  /*22c0*/  LOP3.LUT R46, R45, 0xfffffff0, RZ, 0xc0, !PT ;  /* 0xfffffff02d2e7812 */ /* 0x000fe400078ec0ff */
[----:B------:R-:W-:-:S02]  /*22d0*/  LOP3.LUT R68, R44, 0xfffffff0, RZ, 0xc0, !PT ;  /* 0xfffffff02c447812 */ /* 0x000fc400078ec0ff */
[----:B------:R-:W-:Y:S01]  /*22e0*/  FSETP.NAN.AND P0, PT, R67, R67, PT ;  /* 0x000000434300720b */ /* 0x000fe20003f08000 */
[----:B------:R-:W-:Y:S01]  /*22f0*/  IMAD.IADD R69, R69, 0x1, -R46 ;  /* 0x0000000145457824 */ /* 0x000fe200078e0a2e */
[----:B------:R-:W-:Y:S01]  /*2300*/  P2R R125, PR, RZ, 0x2 ;  /* 0x00000002ff7d7803 */ /* 0x000fe20000000000 */
[----:B------:R-:W-:-:S04]  /*2310*/  IMAD.IADD R68, R57, 0x1, -R68 ;  /* 0x0000000139447824 */ /* 0x000fc800078e0a44 */
[----:B------:R-:W-:Y:S02]  /*2320*/  @P1 SEL R67, R67, R72, P0 ;  /* 0x0000004843431207 */ /* 0x000fe40000000000 */
[----:B------:R-:W-:-:S04]  /*2330*/  ISETP.GT.AND P1, PT, R69, RZ, PT ;  /* 0x000000ff4500720c */ /* 0x000fc80003f24270 */
[----:B------:R-:W-:-:S04]  /*2340*/  ISETP.GT.AND P0, PT, R68, RZ, P1 ;  /* 0x000000ff4400720c */ /* 0x000fc80000f04270 */
[----:B------:R-:W-:Y:S01]  /*2350*/  ISETP.LT.AND P0, PT, R26, 0x2d8, P0 ;  /* 0x000002d81a00780c */ /* 0x000fe20000701270 */
[----:B------:R-:W-:Y:S01]  /*2360*/  VIADD R71, R25, 0xffffcfa8 ;  /* 0xffffcfa819477836 */ /* 0x000fe20000000000 */
[----:B------:R-:W-:Y:S02]  /*2370*/  CS2R R56, SRZ ;  /* 0x0000000000387805 */ /* 0x000fe4000001ff00 */
[----:B------:R-:W-:Y:S02]  /*2380*/  CS2R R44, SRZ ;  /* 0x00000000002c7805 */ /* 0x000fe4000001ff00 */
[----:B------:R-:W-:Y:S01]  /*2390*/  CS2R R46, SRZ ;  /* 0x00000000002e7805 */ /* 0x000fe2000001ff00 */
[----:B------:R-:W-:-:S06]  /*23a0*/  IMAD.WIDE R70, R71, 0x4, R4 ;  /* 0x0000000447467825 */ /* 0x000fcc00078e0204 */
[----:B------:R-:W4:Y:S04]  /*23b0*/  @P0 LDG.E.EL.128 R56, desc[UR6][R130.64] ;  /* 0x0000000682380981 */ /* 0x000f28000c2e1d00 */
[----:B------:R-:W2:Y:S01]  /*23c0*/  @P0 LDG.E.EL.128 R44, desc[UR6][R70.64] ;  /* 0x00000006462c0981 */ /* 0x000ea2000c2e1d00 */
[----:B------:R-:W-:-:S04]  /*23d0*/  ISETP.GT.AND P2, PT, R68, -0x1, P1 ;  /* 0xffffffff4400780c */ /* 0x000fc80000f44270 */
[----:B------:R-:W-:Y:S02]  /*23e0*/  ISETP.LT.AND P2, PT, R26, 0x2d8, P2 ;  /* 0x000002d81a00780c */ /* 0x000fe40001741270 */
[----:B----4-:R-:W-:Y:S01]  /*23f0*/  SEL R139, R57, 0xff800000, P0 ;  /* 0xff800000398b7807 */ /* 0x010fe20000000000 */
[----:B------:R-:W-:Y:S01]  /*2400*/  VIADD R57, R25, 0xffffd280 ;  /* 0xffffd28019397836 */ /* 0x000fe20000000000 */
[----:B------:R-:W-:Y:S02]  /*2410*/  SEL R135, R56, 0xff800000, P0 ;  /* 0xff80000038877807 */ /* 0x000fe40000000000 */
[----:B--2---:R-:W-:Y:S02]  /*2420*/  SEL R129, R44, 0xff800000, P0 ;  /* 0xff8000002c817807 */ /* 0x004fe40000000000 */
[----:B------:R-:W-:Y:S02]  /*2430*/  SEL R72, R45, 0xff800000, P0 ;  /* 0xff8000002d487807 */ /* 0x000fe40000000000 */
[----:B------:R-:W-:-:S02]  /*2440*/  CS2R R44, SRZ ;  /* 0x00000000002c7805 */ /* 0x000fc4000001ff00 */
[----:B------:R-:W-:Y:S02]  /*2450*/  SEL R133, R46, 0xff800000, P0 ;  /* 0xff8000002e857807 */ /* 0x000fe40000000000 */
[----:B------:R-:W-:Y:S02]  /*2460*/  SEL R132, R47, 0xff800000, P0 ;  /* 0xff8000002f847807 */ /* 0x000fe40000000000 */
[----:B------:R-:W-:Y:S01]  /*2470*/  CS2R R46, SRZ ;  /* 0x00000000002e7805 */ /* 0x000fe2000001ff00 */
[----:B------:R-:W-:-:S05]  /*2480*/  IMAD.WIDE R56, R57, 0x4, R4 ;  /* 0x0000000439387825 */ /* 0x000fca00078e0204 */
[----:B------:R1:W2:Y:S01]  /*2490*/  @P2 LDG.E.EL.128 R44, desc[UR6][R56.64] ;  /* 0x00000006382c2981 */ /* 0x0002a2000c2e1d00 */
[----:B------:R-:W-:Y:S02]  /*24a0*/  SEL R136, R58, 0xff800000, P0 ;  /* 0xff8000003a887807 */ /* 0x000fe40000000000 */
[----:B------:R-:W-:Y:S01]  /*24b0*/  SEL R141, R59, 0xff800000, P0 ;  /* 0xff8000003b8d7807 */ /* 0x000fe20000000000 */
[----:B-1----:R-:W-:-:S04]  /*24c0*/  VIADD R57, R25, 0xffffd284 ;  /* 0xffffd28419397836 */ /* 0x002fc80000000000 */
[----:B------:R-:W-:Y:S01]  /*24d0*/  IMAD.WIDE R56, R57, 0x4, R4 ;  /* 0x0000000439387825 */ /* 0x000fe200078e0204 */
[----:B--2---:R-:W-:Y:S02]  /*24e0*/  SEL R58, R44, 0xff800000, P2 ;  /* 0xff8000002c3a7807 */ /* 0x004fe40001000000 */
[----:B------:R-:W-:Y:S02]  /*24f0*/  SEL R59, R45, 0xff800000, P2 ;  /* 0xff8000002d3b7807 */ /* 0x000fe40001000000 */
[----:B------:R-:W-:Y:S02]  /*2500*/  CS2R R44, SRZ ;  /* 0x00000000002c7805 */ /* 0x000fe4000001ff00 */
[----:B------:R-:W-:Y:S02]  /*2510*/  SEL R70, R46, 0xff800000, P2 ;  /* 0xff8000002e467807 */ /* 0x000fe40001000000 */
[----:B------:R-:W-:Y:S02]  /*2520*/  SEL R71, R47, 0xff800000, P2 ;  /* 0xff8000002f477807 */ /* 0x000fe40001000000 */
[----:B------:R-:W-:-:S06]  /*2530*/  CS2R R46, SRZ ;  /* 0x00000000002e7805 */ /* 0x000fcc000001ff00 */
[----:B------:R1:W2:Y:S01]  /*2540*/  @P2 LDG.E.EL.128 R44, desc[UR6][R56.64] ;  /* 0x00000006382c2981 */ /* 0x0002a2000c2e1d00 */
[C---:B------:R-:W-:Y:S02]  /*2550*/  FSETP.GT.AND P0, PT, R58.reuse, R129, PT ;  /* 0x000000813a00720b */ /* 0x040fe40003f04000 */
[----:B------:R-:W-:Y:S02]  /*2560*/  FSETP.NAN.AND P3, PT, R58, R58, PT ;  /* 0x0000003a3a00720b */ /* 0x000fe40003f68000 */
[----:B------:R-:W-:Y:S02]  /*2570*/  FSETP.GT.AND P4, PT, R59, R72, PT ;  /* 0x000000483b00720b */ /* 0x000fe40003f84000 */
[----:B------:R-:W-:-:S07]  /*2580*/  ISETP.LT.U32.AND P1, PT, R68, 0xf, P1 ;  /* 0x0000000f4400780c */ /* 0x000fce0000f21070 */
[----:B------:R-:W-:Y:S02]  /*2590*/  @!P0 SEL R58, R58, R129, P3 ;  /* 0x000000813a3a8207 */ /* 0x000fe40001800000 */
[----:B------:R-:W-:Y:S02]  /*25a0*/  P2R R129, PR, RZ, 0x1 ;  /* 0x00000001ff817803 */ /* 0x000fe40000000000 */
[----:B------:R-:W-:Y:S02]  /*25b0*/  FSETP.GT.AND P0, PT, R70, R133, PT ;  /* 0x000000854600720b */ /* 0x000fe40003f04000 */
[C---:B------:R-:W-:Y:S02]  /*25c0*/  FSETP.NAN.AND P3, PT, R59.reuse, R59, PT ;  /* 0x0000003b3b00720b */ /* 0x040fe40003f68000 */
[----:B------:R-:W-:Y:S02]  /*25d0*/  ISETP.LT.AND P1, PT, R26, 0x2d8, P1 ;  /* 0x000002d81a00780c */ /* 0x000fe40000f21270 */
[----:B------:R-:W-:-:S02]  /*25e0*/  @!P4 SEL R59, R59, R72, P3 ;  /* 0x000000483b3bc207 */ /* 0x000fc40001800000 */
[----:B------:R-:W-:Y:S01]  /*25f0*/  FSETP.NAN.AND P3, PT, R70, R70, PT ;  /* 0x000000464600720b */ /* 0x000fe20003f68000 */
[----:B-1----:R-:W-:-:S04]  /*2600*/  VIADD R57, R25, 0xffffd558 ;  /* 0xffffd55819397836 */ /* 0x002fc80000000000 */
[----:B------:R-:W-:Y:S01]  /*2610*/  @!P0 SEL R70, R70, R133, P3 ;  /* 0x0000008546468207 */ /* 0x000fe20001800000 */
[----:B------:R-:W-:Y:S01]  /*2620*/  IMAD.WIDE R56, R57, 0x4, R4 ;  /* 0x0000000439387825 */ /* 0x000fe200078e0204 */
[----:B------:R-:W-:Y:S02]  /*2630*/  P2R R131, PR, RZ, 0x1 ;  /* 0x00000001ff837803 */ /* 0x000fe40000000000 */
[----:B------:R-:W-:Y:S02]  /*2640*/  FSETP.GT.AND P0, PT, R71, R132, PT ;  /* 0x000000844700720b */ /* 0x000fe40003f04000 */
[----:B------:R-:W-:Y:S02]  /*2650*/  P2R R137, PR, RZ, 0x10 ;  /* 0x00000010ff897803 */ /* 0x000fe40000000000 */
[----:B--2---:R-:W-:Y:S02]  /*2660*/  SEL R72, R44, 0xff800000, P2 ;  /* 0xff8000002c487807 */ /* 0x004fe40001000000 */
[----:B------:R-:W-:-:S02]  /*2670*/  SEL R130, R45, 0xff800000, P2 ;  /* 0xff8000002d827807 */ /* 0x000fc40001000000 */
[----:B------:R-:W-:Y:S02]  /*2680*/  CS2R R44, SRZ ;  /* 0x00000000002c7805 */ /* 0x000fe4000001ff00 */
[----:B------:R-:W-:Y:S02]  /*2690*/  SEL R133, R46, 0xff800000, P2 ;  /* 0xff8000002e857807 */ /* 0x000fe40001000000 */
[----:B------:R-:W-:Y:S02]  /*26a0*/  SEL R134, R47, 0xff800000, P2 ;  /* 0xff8000002f867807 */ /* 0x000fe40001000000 */
[----:B------:R-:W-:-:S06]  /*26b0*/  CS2R R46, SRZ ;  /* 0x00000000002e7805 */ /* 0x000fcc000001ff00 */
[----:B------:R1:W2:Y:S01]  /*26c0*/  @P1 LDG.E.EL.128 R44, desc[UR6][R56.64] ;  /* 0x00000006382c1981 */ /* 0x0002a2000c2e1d00 */
[C---:B------:R-:W-:Y:S02]  /*26d0*/  FSETP.NAN.AND P3, PT, R71.reuse, R71, PT ;  /* 0x000000474700720b */ /* 0x040fe40003f68000 */
[----:B------:R-:W-:Y:S02]  /*26e0*/  FSETP.GT.AND P4, PT, R72, R135, PT ;  /* 0x000000874800720b */ /* 0x000fe40003f84000 */
[----:B------:R-:W-:Y:S02]  /*26f0*/  @!P0 SEL R71, R71, R132, P3 ;  /* 0x0000008447478207 */ /* 0x000fe40001800000 */
[----:B------:R-:W-:Y:S02]  /*2700*/  P2R R132, PR, RZ, 0x1 ;  /* 0x00000001ff847803 */ /* 0x000fe40000000000 */
[----:B------:R-:W-:Y:S02]  /*2710*/  FSETP.GT.AND P0, PT, R130, R139, PT ;  /* 0x0000008b8200720b */ /* 0x000fe40003f04000 */
[----:B------:R-:W-:-:S05]  /*2720*/  FSETP.NAN.AND P2, PT, R72, R72, PT ;  /* 0x000000484800720b */ /* 0x000fca0003f48000 */
[----:B------:R-:W-:Y:S02]  /*2730*/  @!P4 SEL R72, R72, R135, P2 ;  /* 0x000000874848c207 */ /* 0x000fe40001000000 */
[C---:B------:R-:W-:Y:S02]  /*2740*/  FSETP.NAN.AND P2, PT, R130.reuse, R130, PT ;  /* 0x000000828200720b */ /* 0x040fe40003f48000 */
[----:B------:R-:W-:Y:S02]  /*2750*/  P2R R146, PR, RZ, 0x1 ;  /* 0x00000001ff927803 */ /* 0x000fe40000000000 */
[----:B------:R-:W-:Y:S02]  /*2760*/  @!P0 SEL R130, R130, R139, P2 ;  /* 0x0000008b82828207 */ /* 0x000fe40001000000 */
[C---:B------:R-:W-:Y:S02]  /*2770*/  FSETP.GT.AND P0, PT, R133.reuse, R136, PT ;  /* 0x000000888500720b */ /* 0x040fe40003f04000 */
[----:B------:R-:W-:-:S02]  /*2780*/  FSETP.NAN.AND P2, PT, R133, R133, PT ;  /* 0x000000858500720b */ /* 0x000fc40003f48000 */
[----:B------:R-:W-:-:S09]  /*2790*/  P2R R145, PR, RZ, 0x1 ;  /* 0x00000001ff917803 */ /* 0x000fd20000000000 */
[----:B------:R-:W-:Y:S02]  /*27a0*/  @!P0 SEL R133, R133, R136, P2 ;  /* 0x0000008885858207 */ /* 0x000fe40001000000 */
[C---:B------:R-:W-:Y:S02]  /*27b0*/  FSETP.GT.AND P0, PT, R134.reuse, R141, PT ;  /* 0x0000008d8600720b */ /* 0x040fe40003f04000 */
[----:B------:R-:W-:Y:S02]  /*27c0*/  FSETP.NAN.AND P2, PT, R134, R134, PT ;  /* 0x000000868600720b */ /* 0x000fe40003f48000 */
[----:B------:R-:W-:-:S09]  /*27d0*/  P2R R144, PR, RZ, 0x1 ;  /* 0x00000001ff907803 */ /* 0x000fd20000000000 */
[----:B------:R-:W-:Y:S01]  /*27e0*/  @!P0 SEL R134, R134, R141, P2 ;  /* 0x0000008d86868207 */ /* 0x000fe20001000000 */
[----:B-1----:R-:W-:-:S04]  /*27f0*/  VIADD R57, R25, 0xffffd55c ;  /* 0xffffd55c19397836 */ /* 0x002fc80000000000 */
[----:B------:R-:W-:Y:S01]  /*2800*/  IMAD.WIDE R56, R57, 0x4, R4 ;  /* 0x0000000439387825 */ /* 0x000fe200078e0204 */
[----:B--2---:R-:W-:-:S04]  /*2810*/  SEL R136, R47, 0xff800000, P1 ;  /* 0xff8000002f887807 */ /* 0x004fc80000800000 */
[-C--:B------:R-:W-:Y:S02]  /*2820*/  FSETP.GEU.AND P0, PT, R71, R136.reuse, PT ;  /* 0x000000884700720b */ /* 0x080fe40003f0e000 */
[----:B------:R-:W-:Y:S02]  /*2830*/  FSETP.NAN.AND P2, PT, R136, R136, PT ;  /* 0x000000888800720b */ /* 0x000fe40003f48000 */
[----:B------:R-:W-:-:S09]  /*2840*/  P2R R138, PR, RZ, 0x1 ;  /* 0x00000001ff8a7803 */ /* 0x000fd20000000000 */
[----:B------:R-:W-:Y:S02]  /*2850*/  @P0 SEL R136, R136, R71, P2 ;  /* 0x0000004788880207 */ /* 0x000fe40001000000 */
[----:B------:R-:W-:-:S04]  /*2860*/  SEL R71, R46, 0xff800000, P1 ;  /* 0xff8000002e477807 */ /* 0x000fc80000800000 */
[-C--:B------:R-:W-:Y:S02]  /*2870*/  FSETP.GEU.AND P0, PT, R70, R71.reuse, PT ;  /* 0x000000474600720b */ /* 0x080fe40003f0e000 */
[----:B------:R-:W-:Y:S02]  /*2880*/  FSETP.NAN.AND P2, PT, R71, R71, PT ;  /* 0x000000474700720b */ /* 0x000fe40003f48000 */
[----:B------:R-:W-:-:S09]  /*2890*/  P2R R140, PR, RZ, 0x1 ;  /* 0x00000001ff8c7803 */ /* 0x000fd20000000000 */
[----:B------:R-:W-:Y:S02]  /*28a0*/  @P0 SEL R71, R71, R70, P2 ;  /* 0x0000004647470207 */ /* 0x000fe40001000000 */
[----:B------:R-:W-:-:S04]  /*28b0*/  SEL R70, R45, 0xff800000, P1 ;  /* 0xff8000002d467807 */ /* 0x000fc80000800000 */
[-C--:B------:R-:W-:Y:S02]  /*28c0*/  FSETP.GEU.AND P0, PT, R59, R70.reuse, PT ;  /* 0x000000463b00720b */ /* 0x080fe40003f0e000 */
[----:B------:R-:W-:Y:S02]  /*28d0*/  FSETP.NAN.AND P2, PT, R70, R70, PT ;  /* 0x000000464600720b */ /* 0x000fe40003f48000 */
[----:B------:R-:W-:-:S09]  /*28e0*/  CS2R R46, SRZ ;  /* 0x00000000002e7805 */ /* 0x000fd2000001ff00 */
[----:B------:R-:W-:Y:S02]  /*28f0*/  @P0 SEL R70, R70, R59, P2 ;  /* 0x0000003b46460207 */ /* 0x000fe40001000000 */
[----:B------:R-:W-:Y:S02]  /*2900*/  SEL R59, R44, 0xff800000, P1 ;  /* 0xff8000002c3b7807 */ /* 0x000fe40000800000 */
[----:B------:R-:W-:-:S06]  /*2910*/  CS2R R44, SRZ ;  /* 0x00000000002c7805 */ /* 0x000fcc000001ff00 */
[----:B------:R1:W2:Y:S01]  /*2920*/  @P1 LDG.E.EL.128 R44, desc[UR6][R56.64] ;  /* 0x00000006382c1981 */ /* 0x0002a2000c2e1d00 */
[----:B------:R-:W-:Y:S02]  /*2930*/  P2R R142, PR, RZ, 0x1 ;  /* 0x00000001ff8e7803 */ /* 0x000fe40000000000 */
[-C--:B------:R-:W-:Y:S02]  /*2940*/  FSETP.GEU.AND P0, PT, R58, R59.reuse, PT ;  /* 0x0000003b3a00720b */ /* 0x080fe40003f0e000 */
[----:B------:R-:W-:Y:S02]  /*2950*/  FSETP.NAN.AND P2, PT, R59, R59, PT ;  /* 0x0000003b3b00720b */ /* 0x000fe40003f48000 */
[----:B------:R-:W-:-:S09]  /*2960*/  P2R R143, PR, RZ, 0x1 ;  /* 0x00000001ff8f7803 */ /* 0x000fd20000000000 */
[----:B------:R-:W-:Y:S01]  /*2970*/  @P0 SEL R59, R59, R58, P2 ;  /* 0x0000003a3b3b0207 */ /* 0x000fe20001000000 */
[----:B-1----:R-:W-:-:S04]  /*2980*/  VIADD R57, R25, 0xfffffd28 ;  /* 0xfffffd2819397836 */ /* 0x002fc80000000000 */
[----:B------:R-:W-:Y:S01]  /*2990*/  IMAD.WIDE R56, R57, 0x4, R4 ;  /* 0x0000000439387825 */ /* 0x000fe200078e0204 */
[----:B--2---:R-:W-:-:S04]  /*29a0*/  SEL R141, R47, 0xff800000, P1 ;  /* 0xff8000002f8d7807 */ /* 0x004fc80000800000 */
[-C--:B------:R-:W-:Y:S02]  /*29b0*/  FSETP.GEU.AND P0, PT, R134, R141.reuse, PT ;  /* 0x0000008d8600720b */ /* 0x080fe40003f0e000 */
[----:B------:R-:W-:Y:S02]  /*29c0*/  SEL R135, R44, 0xff800000, P1 ;  /* 0xff8000002c877807 */ /* 0x000fe40000800000 */
[----:B------:R-:W-:Y:S02]  /*29d0*/  SEL R139, R45, 0xff800000, P1 ;  /* 0xff8000002d8b7807 */ /* 0x000fe40000800000 */
[----:B------:R-:W-:Y:S02]  /*29e0*/  SEL R58, R46, 0xff800000, P1 ;  /* 0xff8000002e3a7807 */ /* 0x000fe40000800000 */
[----:B------:R-:W-:Y:S02]  /*29f0*/  FSETP.NAN.AND P1, PT, R141, R141, PT ;  /* 0x0000008d8d00720b */ /* 0x000fe40003f28000 */
[----:B------:R-:W-:-:S03]  /*2a00*/  P2R R148, PR, RZ, 0x1 ;  /* 0x00000001ff947803 */ /* 0x000fc60000000000 */
        /* <DEDUP_REMOVED lines=17> */
[----:B------:R1:W2:Y:S01]  /*2b20*/  @P2 LDG.E.EL.128 R44, desc[UR6][R56.64] ;  /* 0x00000006382c2981 */ /* 0x0002a2000c2e1d00 */
[----:B------:R-:W-:Y:S01]  /*2b30*/  P2R R149, PR, RZ, 0x1 ;  /* 0x00000001ff957803 */ /* 0x000fe20000000000 */
        /* <DEDUP_REMOVED lines=24> */
[----:B------:R-:W-:Y:S02]  /*2cc0*/  @P0 SEL R71, R71, R136, P3 ;  /* 0x0000008847470207 */ /* 0x000fe40001800000 */
[----:B------:R-:W-:Y:S02]  /*2cd0*/  P2R R147, PR, RZ, 0x10 ;  /* 0x00000010ff937803 */ /* 0x000fe40000000000 */
[----:B------:R-:W-:Y:S01]  /*2ce0*/  ISETP.GE.AND P4, PT, R26, 0x2d8, PT ;  /* 0x000002d81a00780c */ /* 0x000fe20003f86270 */
[----:B-1----:R-:W-:Y:S01]  /*2cf0*/  IMAD.WIDE R56, R25, 0x4, R4 ;  /* 0x0000000419387825 */ /* 0x002fe200078e0204 */
        /* <DEDUP_REMOVED lines=18> */
[----:B------:R-:W-:Y:S02]  /*2e20*/  LOP3.LUT R58, R69, R68, RZ, 0xfc, !PT ;  /* 0x00000044453a7212 */ /* 0x000fe400078efcff */
[----:B------:R-:W-:-:S07]  /*2e30*/  CS2R R44, SRZ ;  /* 0x00000000002c7805 */ /* 0x000fce000001ff00 */
[----:B------:R-:W-:Y:S02]  /*2e40*/  @P0 SEL R150, R150, R141, P2 ;  /* 0x0000008d96960207 */ /* 0x000fe40001000000 */
[----:B------:R-:W-:Y:S02]  /*2e50*/  ISETP.GT.AND P2, PT, R58, -0x1, !P4 ;  /* 0xffffffff3a00780c */ /* 0x000fe40006744270 */
[----:B------:R-:W-:-:S11]  /*2e60*/  CS2R R46, SRZ ;  /* 0x00000000002e7805 */ /* 0x000fd6000001ff00 */
[----:B------:R1:W2:Y:S01]  /*2e70*/  @P2 LDG.E.EL.128 R44, desc[UR6][R56.64] ;  /* 0x00000006382c2981 */ /* 0x0002a2000c2e1d00 */
[----:B------:R-:W-:Y:S01]  /*2e80*/  P2R R160, PR, RZ, 0x1 ;  /* 0x00000001ffa07803 */ /* 0x000fe20000000000 */
[----:B-1----:R-:W-:Y:S01]  /*2e90*/  IMAD.WIDE R56, R63, 0x4, R4 ;  /* 0x000000043f387825 */ /* 0x002fe200078e0204 */
        /* <DEDUP_REMOVED lines=8> */
[----:B------:R-:W-:Y:S02]  /*2f20*/  SEL R58, R45, 0xff800000, P2 ;  /* 0xff8000002d3a7807 */ /* 0x000fe40001000000 */
[----:B------:R-:W-:-:S07]  /*2f30*/  P2R R161, PR, RZ, 0x1 ;  /* 0x00000001ffa17803 */ /* 0x000fce0000000000 */
[----:B------:R-:W-:Y:S02]  /*2f40*/  @P0 SEL R71, R71, R70, P3 ;  /* 0x0000004647470207 */ /* 0x000fe40001800000 */
[-C--:B------:R-:W-:Y:S02]  /*2f50*/  FSETP.GEU.AND P0, PT, R59, R58.reuse, PT ;  /* 0x0000003a3b00720b */ /* 0x080fe40003f0e000 */
[----:B------:R-:W-:Y:S02]  /*2f60*/  FSETP.NAN.AND P3, PT, R58, R58, PT ;  /* 0x0000003a3a00720b */ /* 0x000fe40003f68000 */
[----:B------:R-:W-:-:S09]  /*2f70*/  CS2R R46, SRZ ;  /* 0x00000000002e7805 */ /* 0x000fd2000001ff00 */
[----:B------:R-:W-:Y:S02]  /*2f80*/  @P0 SEL R58, R58, R59, P3 ;  /* 0x0000003b3a3a0207 */ /* 0x000fe40001800000 */
[----:B------:R-:W-:Y:S02]  /*2f90*/  SEL R59, R44, 0xff800000, P2 ;  /* 0xff8000002c3b7807 */ /* 0x000fe40001000000 */
[----:B------:R-:W-:-:S06]  /*2fa0*/  CS2R R44, SRZ ;  /* 0x00000000002c7805 */ /* 0x000fcc000001ff00 */
[----:B------:R1:W2:Y:S01]  /*2fb0*/  @P2 LDG.E.EL.128 R44, desc[UR6][R56.64] ;  /* 0x00000006382c2981 */ /* 0x0002a2000c2e1d00 */
[----:B------:R-:W-:-:S04]  /*2fc0*/  ISETP.LT.U32.AND P1, PT, R68, 0xf, P1 ;  /* 0x0000000f4400780c */ /* 0x000fc80000f21070 */
[----:B------:R-:W-:Y:S01]  /*2fd0*/  ISETP.LT.AND P1, PT, R26, 0x2d8, P1 ;  /* 0x000002d81a00780c */ /* 0x000fe20000f21270 */
[----:B-1----:R-:W-:-:S04]  /*2fe0*/  VIADD R57, R25, 0x2d8 ;  /* 0x000002d819397836 */ /* 0x002fc80000000000 */
[----:B------:R-:W-:Y:S01]  /*2ff0*/  IMAD.WIDE R56, R57, 0x4, R4 ;  /* 0x0000000439387825 */ /* 0x000fe200078e0204 */
[----:B------:R-:W-:Y:S02]  /*3000*/  P2R R162, PR, RZ, 0x1 ;  /* 0x00000001ffa27803 */ /* 0x000fe40000000000 */
[-C--:B------:R-:W-:Y:S02]  /*3010*/  FSETP.GEU.AND P0, PT, R72, R59.reuse, PT ;  /* 0x0000003b4800720b */ /* 0x080fe40003f0e000 */
[----:B------:R-:W-:Y:S02]  /*3020*/  FSETP.NAN.AND P3, PT, R59, R59, PT ;  /* 0x0000003b3b00720b */ /* 0x000fe40003f68000 */
[----:B------:R-:W-:-:S09]  /*3030*/  P2R R163, PR, RZ, 0x1 ;  /* 0x00000001ffa37803 */ /* 0x000fd20000000000 */
[----:B------:R-:W-:Y:S02]  /*3040*/  @P0 SEL R59, R59, R72, P3 ;  /* 0x000000483b3b0207 */ /* 0x000fe40001800000 */
[----:B--2---:R-:W-:Y:S02]  /*3050*/  SEL R139, R47, 0xff800000, P2 ;  /* 0xff8000002f8b7807 */ /* 0x004fe40001000000 */
[----:B------:R-:W-:Y:S02]  /*3060*/  SEL R63, R44, 0xff800000, P2 ;  /* 0xff8000002c3f7807 */ /* 0x000fe40001000000 */
[----:B------:R-:W-:Y:S02]  /*3070*/  SEL R135, R45, 0xff800000, P2 ;  /* 0xff8000002d877807 */ /* 0x000fe40001000000 */
[----:B------:R-:W-:Y:S02]  /*3080*/  CS2R R44, SRZ ;  /* 0x00000000002c7805 */ /* 0x000fe4000001ff00 */
[----:B------:R-:W-:-:S02]  /*3090*/  SEL R70, R46, 0xff800000, P2 ;  /* 0xff8000002e467807 */ /* 0x000fc40001000000 */
[----:B------:R-:W-:-:S06]  /*30a0*/  CS2R R46, SRZ ;  /* 0x00000000002e7805 */ /* 0x000fcc000001ff00 */
[----:B------:R1:W2:Y:S01]  /*30b0*/  @P1 LDG.E.EL.128 R44, desc[UR6][R56.64] ;  /* 0x00000006382c1981 */ /* 0x0002a2000c2e1d00 */
        /* <DEDUP_REMOVED lines=41> */
[----:B------:R-:W-:Y:S02]  /*3350*/  VIADD R69, R69, 0x1 ;  /* 0x0000000145457836 */ /* 0x000fe40000000000 */
        /* <DEDUP_REMOVED lines=21> */
[----:B------:R-:W-:-:S04]  /*34b0*/  ISETP.GE.U32.AND P1, PT, R69, 0x10, PT ;  /* 0x000000104500780c */ /* 0x000fc80003f26070 */
[----:B------:R-:W-:-:S04]  /*34c0*/  ISETP.GT.AND P2, PT, R68, RZ, !P1 ;  /* 0x000000ff4400720c */ /* 0x000fc80004f44270 */
        /* <DEDUP_REMOVED lines=10> */
[----:B------:R-:W-:Y:S02]  /*3570*/  SEL R63, R46, 0xff800000, P2 ;  /* 0xff8000002e3f7807 */ /* 0x000fe40001000000 */
[----:B------:R-:W-:-:S07]  /*3580*/  P2R R177, PR, RZ, 0x1 ;  /* 0x00000001ffb17803 */ /* 0x000fce0000000000 */
[----:B------:R-:W-:Y:S02]  /*3590*/  @P0 SEL R70, R70, R71, P3 ;  /* 0x0000004746460207 */ /* 0x000fe40001800000 */
        /* <DEDUP_REMOVED lines=38> */
[----:B------:R-:W-:-:S04]  /*3800*/  ISETP.GT.AND P2, PT, R68, -0x1, !P1 ;  /* 0xffffffff4400780c */ /* 0x000fc80004f44270 */
        /* <DEDUP_REMOVED lines=51> */
[----:B------:R-:W-:-:S04]  /*3b40*/  ISETP.LT.U32.AND P2, PT, R68, 0xf, !P1 ;  /* 0x0000000f4400780c */ /* 0x000fc80004f41070 */
[----:B------:R-:W-:Y:S02]  /*3b50*/  ISETP.LT.AND P2, PT, R26, 0x2d8, P2 ;  /* 0x000002d81a00780c */ /* 0x000fe40001741270 */
[----:B------:R-:W-:Y:S02]  /*3b60*/  CS2R R44, SRZ ;  /* 0x00000000002c7805 */ /* 0x000fe4000001ff00 */
[----:B------:R-:W-:-:S09]  /*3b70*/  CS2R R46, SRZ ;  /* 0x00000000002e7805 */ /* 0x000fd2000001ff00 */
[----:B------:R1:W2:Y:S02]  /*3b80*/  @P2 LDG.E.EL.128 R44, desc[UR6][R56.64] ;  /* 0x00000006382c2981 */ /* 0x0002a4000c2e1d00 */
[----:B-1----:R-:W-:-:S04]  /*3b90*/  VIADD R57, R25, 0x305c ;  /* 0x0000305c19397836 */ /* 0x002fc80000000000 */
[----:B------:R-:W-:Y:S01]  /*3ba0*/  IMAD.WIDE R56, R57, 0x4, R4 ;  /* 0x0000000439387825 */ /* 0x000fe200078e0204 */
[----:B--2---:R-:W-:-:S04]  /*3bb0*/  SEL R58, R47, 0xff800000, P2 ;  /* 0xff8000002f3a7807 */ /* 0x004fc80001000000 */
[-C--:B------:R-:W-:Y:S02]  /*3bc0*/  FSETP.GEU.AND P1, PT, R59, R58.reuse, PT ;  /* 0x0000003a3b00720b */ /* 0x080fe40003f2e000 */
[----:B------:R-:W-:Y:S02]  /*3bd0*/  FSETP.NAN.AND P3, PT, R58, R58, PT ;  /* 0x0000003a3a00720b */ /* 0x000fe40003f68000 */
[----:B------:R-:W-:Y:S02]  /*3be0*/  SEL R63, R45, 0xff800000, P2 ;  /* 0xff8000002d3f7807 */ /* 0x000fe40001000000 */
[----:B------:R-:W-:Y:S02]  /*3bf0*/  SEL R68, R44, 0xff800000, P2 ;  /* 0xff8000002c447807 */ /* 0x000fe40001000000 */
[----:B------:R-:W-:-:S05]  /*3c00*/  CS2R R44, SRZ ;  /* 0x00000000002c7805 */ /* 0x000fca000001ff00 */
[----:B------:R-:W-:Y:S02]  /*3c10*/  @P1 FSEL R58, R58, R59, P3 ;  /* 0x0000003b3a3a1208 */ /* 0x000fe40001800000 */
[----:B------:R-:W-:Y:S02]  /*3c20*/  SEL R59, R46, 0xff800000, P2 ;  /* 0xff8000002e3b7807 */ /* 0x000fe40001000000 */
[----:B------:R-:W-:-:S06]  /*3c30*/  CS2R R46, SRZ ;  /* 0x00000000002e7805 */ /* 0x000fcc000001ff00 */
[----:B------:R1:W2:Y:S01]  /*3c40*/  @P2 LDG.E.EL.128 R44, desc[UR6][R56.64] ;  /* 0x00000006382c2981 */ /* 0x0002a2000c2e1d00 */
[----:B------:R-:W-:Y:S02]  /*3c50*/  P2R R135, PR, RZ, 0x2 ;  /* 0x00000002ff877803 */ /* 0x000fe40000000000 */
[-C--:B------:R-:W-:Y:S02]  /*3c60*/  FSETP.GEU.AND P1, PT, R150, R59.reuse, PT ;  /* 0x0000003b9600720b */ /* 0x080fe40003f2e000 */
[----:B------:R-:W-:-:S11]  /*3c70*/  FSETP.NAN.AND P3, PT, R59, R59, PT ;  /* 0x0000003b3b00720b */ /* 0x000fd60003f68000 */
[----:B------:R-:W-:Y:S02]  /*3c80*/  @P1 FSEL R59, R59, R150, P3 ;  /* 0x000000963b3b1208 */ /* 0x000fe40001800000 */
[----:B------:R-:W-:Y:S02]  /*3c90*/  P2R R150, PR, RZ, 0x2 ;  /* 0x00000002ff967803 */ /* 0x000fe40000000000 */
[-C--:B------:R-:W-:Y:S02]  /*3ca0*/  FSETP.GEU.AND P1, PT, R136, R63.reuse, PT ;  /* 0x0000003f8800720b */ /* 0x080fe40003f2e000 */
[----:B------:R-:W-:-:S11]  /*3cb0*/  FSETP.NAN.AND P3, PT, R63, R63, PT ;  /* 0x0000003f3f00720b */ /* 0x000fd60003f68000 */
[----:B------:R-:W-:Y:S02]  /*3cc0*/  @P1 FSEL R63, R63, R136, P3 ;  /* 0x000000883f3f1208 */ /* 0x000fe40001800000 */
[----:B------:R-:W-:Y:S02]  /*3cd0*/  P2R R136, PR, RZ, 0x2 ;  /* 0x00000002ff887803 */ /* 0x000fe40000000000 */
[-C--:B------:R-:W-:Y:S02]  /*3ce0*/  FSETP.GEU.AND P1, PT, R130, R68.reuse, PT ;  /* 0x000000448200720b */ /* 0x080fe40003f2e000 */
[----:B------:R-:W-:Y:S02]  /*3cf0*/  FSETP.NAN.AND P3, PT, R68, R68, PT ;  /* 0x000000444400720b */ /* 0x000fe40003f68000 */
[----:B------:R-:W-:-:S09]  /*3d00*/  P2R R192, PR, RZ, 0x1 ;  /* 0x00000001ffc07803 */ /* 0x000fd20000000000 */
[----:B------:R-:W-:Y:S02]  /*3d10*/  @P1 FSEL R68, R68, R130, P3 ;  /* 0x0000008244441208 */ /* 0x000fe40001800000 */
[----:B------:R-:W-:Y:S02]  /*3d20*/  LOP3.LUT R53, R62, R53, RZ, 0xfc, !PT ;  /* 0x000000353e357212 */ /* 0x000fe400078efcff */
[----:B-1----:R-:W-:-:S05]  /*3d30*/  IADD3 R57, R35, 0x3058, R26 ;  /* 0x0000305823397810 */ /* 0x002fca0007ffe01a */
[----:B------:R-:W-:Y:S01]  /*3d40*/  IMAD.WIDE R56, R57, 0x4, R4 ;  /* 0x0000000439387825 */ /* 0x000fe200078e0204 */
[----:B--2---:R-:W-:Y:S02]  /*3d50*/  SEL R69, R47, 0xff800000, P2 ;  /* 0xff8000002f457807 */ /* 0x004fe40001000000 */
[----:B------:R-:W-:Y:S02]  /*3d60*/  SEL R72, R44, 0xff800000, P2 ;  /* 0xff8000002c487807 */ /* 0x000fe40001000000 */
[----:B------:R-:W-:Y:S02]  /*3d70*/  SEL R70, R45, 0xff800000, P2 ;  /* 0xff8000002d467807 */ /* 0x000fe40001000000 */
[----:B------:R-:W-:Y:S02]  /*3d80*/  SEL R71, R46, 0xff800000, P2 ;  /* 0xff8000002e477807 */ /* 0x000fe40001000000 */
[-C--:B------:R-:W-:Y:S02]  /*3d90*/  FSETP.GEU.AND P2, PT, R176, R69.reuse, PT ;  /* 0x00000045b000720b */ /* 0x080fe40003f4e000 */
[----:B------:R-:W-:-:S02]  /*3da0*/  FSETP.NAN.AND P3, PT, R69, R69, PT ;  /* 0x000000454500720b */ /* 0x000fc40003f68000 */
[----:B------:R-:W-:Y:S02]  /*3db0*/  FSETP.GEU.AND P0, PT, R156, R71, PT ;  /* 0x000000479c00720b */ /* 0x000fe40003f0e000 */
[----:B------:R-:W-:-:S07]  /*3dc0*/  P2R R193, PR, RZ, 0x4 ;  /* 0x00000004ffc17803 */ /* 0x000fce0000000000 */
[----:B------:R-:W-:Y:S02]  /*3dd0*/  @P2 FSEL R69, R69, R176, P3 ;  /* 0x000000b045452208 */ /* 0x000fe40001800000 */
[----:B------:R-:W-:Y:S02]  /*3de0*/  FSETP.GEU.AND P2, PT, R151, R70, PT ;  /* 0x000000469700720b */ /* 0x000fe40003f4e000 */
[----:B------:R-:W-:-:S04]  /*3df0*/  FSETP.NAN.AND P3, PT, R71, R71, PT ;  /* 0x000000474700720b */ /* 0x000fc80003f68000 */
[----:B------:R-:W-:Y:S02]  /*3e00*/  @P0 FSEL R71, R71, R156, P3 ;  /* 0x0000009c47470208 */ /* 0x000fe40001800000 */
[----:B------:R-:W-:-:S05]  /*3e10*/  FSETP.NAN.AND P3, PT, R70, R70, PT ;  /* 0x000000464600720b */ /* 0x000fca0003f68000 */
[----:B------:R-:W-:Y:S02]  /*3e20*/  @P2 FSEL R70, R70, R151, P3 ;  /* 0x0000009746462208 */ /* 0x000fe40001800000 */
[----:B------:R-:W-:Y:S02]  /*3e30*/  P2R R151, PR, RZ, 0x4 ;  /* 0x00000004ff977803 */ /* 0x000fe40000000000 */
[-C--:B------:R-:W-:Y:S02]  /*3e40*/  FSETP.GEU.AND P2, PT, R139, R72.reuse, PT ;  /* 0x000000488b00720b */ /* 0x080fe40003f4e000 */
[----:B------:R-:W-:Y:S02]  /*3e50*/  FSETP.NAN.AND P3, PT, R72, R72, PT ;  /* 0x000000484800720b */ /* 0x000fe40003f68000 */
[----:B------:R-:W-:Y:S02]  /*3e60*/  CS2R R44, SRZ ;  /* 0x00000000002c7805 */ /* 0x000fe4000001ff00 */
[----:B------:R-:W-:-:S07]  /*3e70*/  CS2R R46, SRZ ;  /* 0x00000000002e7805 */ /* 0x000fce000001ff00 */
[----:B------:R-:W-:Y:S02]  /*3e80*/  @P2 FSEL R72, R72, R139, P3 ;  /* 0x0000008b48482208 */ /* 0x000fe40001800000 */
[----:B------:R-:W-:-:S13]  /*3e90*/  ISETP.LT.U32.AND P3, PT, R53, 0x10, !P4 ;  /* 0x000000103500780c */ /* 0x000fda0006761070 */
[----:B------:R-:W2:Y:S01]  /*3ea0*/  @P3 LDG.E.EL.128 R44, desc[UR6][R56.64] ;  /* 0x00000006382c3981 */ /* 0x000ea2000c2e1d00 */
[----:B------:R-:W-:Y:S02]  /*3eb0*/  P2R R176, PR, RZ, 0x1 ;  /* 0x00000001ffb07803 */ /* 0x000fe40000000000 */
[----:B------:R-:W-:-:S05]  /*3ec0*/  IADD3 R35, R35, 0x305c, R26 ;  /* 0x0000305c23237810 */ /* 0x000fca0007ffe01a */
[----:B------:R-:W-:Y:S01]  /*3ed0*/  IMAD.WIDE R4, R35, 0x4, R4 ;  /* 0x0000000423047825 */ /* 0x000fe200078e0204 */
[----:B------:R-:W-:Y:S02]  /*3ee0*/  P2R R130, PR, RZ, 0x2 ;  /* 0x00000002ff827803 */ /* 0x000fe40000000000 */
[----:B------:R-:W-:Y:S02]  /*3ef0*/  ISETP.NE.AND P1, PT, R147, RZ, PT ;  /* 0x000000ff9300720c */ /* 0x000fe40003f25270 */
[----:B------:R-:W-:Y:S02]  /*3f00*/  P2R R139, PR, RZ, 0x4 ;  /* 0x00000004ff8b7803 */ /* 0x000fe40000000000 */
[----:B--2---:R-:W-:-:S04]  /*3f10*/  SEL R62, R47, 0xff800000, P3 ;  /* 0xff8000002f3e7807 */ /* 0x004fc80001800000 */
[-C--:B------:R-:W-:Y:S02]  /*3f20*/  FSETP.GEU.AND P0, PT, R67, R62.reuse, PT ;  /* 0x0000003e4300720b */ /* 0x080fe40003f0e000 */
[----:B------:R-:W-:Y:S02]  /*3f30*/  FSETP.NAN.AND P4, PT, R62, R62, PT ;  /* 0x0000003e3e00720b */ /* 0x000fe40003f88000 */
[----:B------:R-:W-:Y:S02]  /*3f40*/  SEL R53, R46, 0xff800000, P3 ;  /* 0xff8000002e357807 */ /* 0x000fe40001800000 */
[----:B------:R-:W-:-:S07]  /*3f50*/  P2R R156, PR, RZ, 0x1 ;  /* 0x00000001ff9c7803 */ /* 0x000fce0000000000 */
[----:B------:R-:W-:Y:S02]  /*3f60*/  @P0 FSEL R62, R62, R67, P4 ;  /* 0x000000433e3e0208 */ /* 0x000fe40002000000 */
[----:B------:R-:W-:Y:S02]  /*3f70*/  FSETP.GEU.AND P4, PT, R66, R53, PT ;  /* 0x000000354200720b */ /* 0x000fe40003f8e000 */
[----:B------:R-:W-:-:S04]  /*3f80*/  ISETP.NE.AND P0, PT, R115, RZ, PT ;  /* 0x000000ff7300720c */ /* 0x000fc80003f05270 */
[----:B------:R-:W-:Y:S02]  /*3f90*/  P2R R195, PR, RZ, 0x1 ;  /* 0x00000001ffc37803 */ /* 0x000fe40000000000 */
[----:B------:R-:W-:Y:S02]  /*3fa0*/  ISETP.NE.AND P0, PT, R116, RZ, PT ;  /* 0x000000ff7400720c */ /* 0x000fe40003f05270 */
[----:B------:R-:W-:Y:S02]  /*3fb0*/  FSETP.NAN.AND P5, PT, R53, R53, PT ;  /* 0x000000353500720b */ /* 0x000fe40003fa8000 */
[----:B------:R-:W-:Y:S02]  /*3fc0*/  P2R R194, PR, RZ, 0x1 ;  /* 0x00000001ffc27803 */ /* 0x000fe40000000000 */
[----:B------:R-:W-:Y:S02]  /*3fd0*/  ISETP.NE.AND P0, PT, R113, RZ, PT ;  /* 0x000000ff7100720c */ /* 0x000fe40003f05270 */
[----:B------:R-:W-:-:S02]  /*3fe0*/  @P4 FSEL R53, R53, R66, P5 ;  /* 0x0000004235354208 */ /* 0x000fc40002800000 */
[----:B------:R-:W-:Y:S02]  /*3ff0*/  SEL R66, R45, 0xff800000, P3 ;  /* 0xff8000002d427807 */ /* 0x000fe40001800000 */
[----:B------:R-:W-:Y:S02]  /*4000*/  P2R R115, PR, RZ, 0x1 ;  /* 0x00000001ff737803 */ /* 0x000fe40000000000 */
[----:B------:R-:W-:Y:S02]  /*4010*/  ISETP.NE.AND P0, PT, R114, RZ, PT ;  /* 0x000000ff7200720c */ /* 0x000fe40003f05270 */
[----:B------:R-:W-:Y:S02]  /*4020*/  FSETP.GEU.AND P5, PT, R65, R66, PT ;  /* 0x000000424100720b */ /* 0x000fe40003fae000 */
[----:B------:R-:W-:Y:S02]  /*4030*/  P2R R113, PR, RZ, 0x1 ;  /* 0x00000001ff717803 */ /* 0x000fe40000000000 */
[----:B------:R-:W-:-:S02]  /*4040*/  ISETP.NE.AND P0, PT, R88, RZ, PT ;  /* 0x000000ff5800720c */ /* 0x000fc40003f05270 */
[----:B------:R-:W-:Y:S02]  /*4050*/  FSETP.NAN.AND P6, PT, R66, R66, PT ;  /* 0x000000424200720b */ /* 0x000fe40003fc8000 */
[----:B------:R-:W-:Y:S02]  /*4060*/  P2R R88, PR, RZ, 0x1 ;  /* 0x00000001ff587803 */ /* 0x000fe40000000000 */
[----:B------:R-:W-:Y:S02]  /*4070*/  ISETP.NE.AND P0, PT, R81, RZ, PT ;  /* 0x000000ff5100720c */ /* 0x000fe40003f05270 */
[----:B------:R-:W-:Y:S02]  /*4080*/  SEL R57, R44, 0xff800000, P3 ;  /* 0xff8000002c397807 */ /* 0x000fe40001800000 */
[----:B------:R-:W-:Y:S02]  /*4090*/  P2R R67, PR, RZ, 0x1 ;  /* 0x00000001ff437803 */ /* 0x000fe40000000000 */
[----:B------:R-:W-:-:S02]  /*40a0*/  ISETP.NE.AND P0, PT, R84, RZ, PT ;  /* 0x000000ff5400720c */ /* 0x000fc40003f05270 */
[----:B------:R-:W-:Y:S02]  /*40b0*/  @P5 FSEL R66, R66, R65, P6 ;  /* 0x0000004142425208 */ /* 0x000fe40003000000 */
[----:B------:R-:W-:Y:S02]  /*40c0*/  FSETP.GEU.AND P6, PT, R64, R57, PT ;  /* 0x000000394000720b */ /* 0x000fe40003fce000 */
[----:B------:R-:W-:Y:S02]  /*40d0*/  P2R R56, PR, RZ, 0x1 ;  /* 0x00000001ff387803 */ /* 0x000fe40000000000 */
[----:B------:R-:W-:-:S04]  /*40e0*/  ISETP.NE.AND P0, PT, R86, RZ, PT ;  /* 0x000000ff5600720c */ /* 0x000fc80003f05270 */
[----:B------:R-:W-:Y:S02]  /*40f0*/  P2R R47, PR, RZ, 0x1 ;  /* 0x00000001ff2f7803 */ /* 0x000fe40000000000 */
[C---:B------:R-:W-:Y:S02]  /*4100*/  FSETP.NAN.AND P0, PT, R57.reuse, R57, PT ;  /* 0x000000393900720b */ /* 0x040fe40003f08000 */
[----:B------:R-:W-:Y:S02]  /*4110*/  CS2R R44, SRZ ;  /* 0x00000000002c7805 */ /* 0x000fe4000001ff00 */
[----:B------:R-:W-:Y:S02]  /*4120*/  @P6 FSEL R57, R57, R64, P0 ;  /* 0x0000004039396208 */ /* 0x000fe40000000000 */
[----:B------:R-:W-:Y:S02]  /*4130*/  ISETP.NE.AND P0, PT, R47, RZ, PT ;  /* 0x000000ff2f00720c */ /* 0x000fe40003f05270 */
[----:B------:R-:W-:-:S06]  /*4140*/  CS2R R46, SRZ ;  /* 0x00000000002e7805 */ /* 0x000fcc000001ff00 */
[----:B------:R1:W2:Y:S01]  /*4150*/  @P3 LDG.E.EL.128 R44, desc[UR6][R4.64] ;  /* 0x00000006042c3981 */ /* 0x0002a2000c2e1d00 */
[----:B------:R-:W-:Y:S02]  /*4160*/  SEL R64, RZ, 0x1, !P0 ;  /* 0x00000001ff407807 */ /* 0x000fe40004000000 */
[----:B------:R-:W-:-:S04]  /*4170*/  ISETP.NE.AND P0, PT, R56, RZ, PT ;  /* 0x000000ff3800720c */ /* 0x000fc80003f05270 */
        /* <DEDUP_REMOVED lines=9> */
[----:B------:R-:W-:Y:S02]  /*4210*/  ISETP.NE.AND P0, PT, R194, RZ, PT ;  /* 0x000000ffc200720c */ /* 0x000fe40003f05270 */
[----:B------:R-:W-:Y:S02]  /*4220*/  P2R R116, PR, RZ, 0x10 ;  /* 0x00000010ff747803 */ /* 0x000fe40000000000 */
[----:B------:R-:W-:Y:S02]  /*4230*/  ISETP.NE.AND P4, PT, R145, RZ, PT ;  /* 0x000000ff9100720c */ /* 0x000fe40003f85270 */
[----:B------:R-:W-:Y:S02]  /*4240*/  P2R R145, PR, RZ, 0x20 ;  /* 0x00000020ff917803 */ /* 0x000fe40000000000 */
[----:B-1----:R-:W-:-:S02]  /*4250*/  SEL R5, RZ, 0x1, !P0 ;  /* 0x00000001ff057807 */ /* 0x002fc40004000000 */
[----:B------:R-:W-:Y:S02]  /*4260*/  ISETP.NE.AND P5, PT, R144, RZ, PT ;  /* 0x000000ff9000720c */ /* 0x000fe40003fa5270 */
[----:B------:R-:W-:Y:S02]  /*4270*/  ISETP.NE.AND P0, PT, R195, RZ, PT ;  /* 0x000000ffc300720c */ /* 0x000fe40003f05270 */
[----:B------:R-:W-:Y:S02]  /*4280*/  P2R R144, PR, RZ, 0x40 ;  /* 0x00000040ff907803 */ /* 0x000fe40000000000 */
[----:B------:R-:W-:Y:S02]  /*4290*/  ISETP.NE.AND P6, PT, R137, RZ, PT ;  /* 0x000000ff8900720c */ /* 0x000fe40003fc5270 */
[----:B------:R-:W-:Y:S02]  /*42a0*/  SEL R86, RZ, 0x1, !P0 ;  /* 0x00000001ff567807 */ /* 0x000fe40004000000 */
[----:B------:R-:W-:-:S02]  /*42b0*/  ISETP.NE.AND P0, PT, R132, RZ, PT ;  /* 0x000000ff8400720c */ /* 0x000fc40003f05270 */
[----:B------:R-:W-:Y:S02]  /*42c0*/  SEL R132, RZ, 0x1, !P6 ;  /* 0x00000001ff847807 */ /* 0x000fe40007000000 */
[----:B------:R-:W-:-:S04]  /*42d0*/  ISETP.NE.AND P6, PT, R153, RZ, PT ;  /* 0x000000ff9900720c */ /* 0x000fc80003fc5270 */
[----:B------:R-:W-:Y:S02]  /*42e0*/  P2R R200, PR, RZ, 0x40 ;  /* 0x00000040ffc87803 */ /* 0x000fe40000000000 */
        /* <DEDUP_REMOVED lines=18> */
[----:B------:R-:W-:Y:S02]  /*4410*/  ISETP.NE.AND P6, PT, R134, RZ, PT ;  /* 0x000000ff8600720c */ /* 0x000fe40003fc5270 */
[----:B------:R-:W-:Y:S02]  /*4420*/  ISETP.NE.AND P2, PT, R146, RZ, PT ;  /* 0x000000ff9200720c */ /* 0x000fe40003f45270 */
        /* <DEDUP_REMOVED lines=26> */
[----:B------:R-:W-:Y:S02]  /*45d0*/  SEL R64, R64, 0x2, P6 ;  /* 0x0000000240407807 */ /* 0x000fe40003000000 */
[----:B------:R-:W-:-:S04]  /*45e0*/  ISETP.NE.AND P6, PT, R75, RZ, PT ;  /* 0x000000ff4b00720c */ /* 0x000fc80003fc5270 */
[----:B------:R-:W-:Y:S02]  /*45f0*/  SEL R65, R65, 0x2, P6 ;  /* 0x0000000241417807 */ /* 0x000fe40003000000 */
[----:B------:R-:W-:Y:S01]  /*4600*/  ISETP.NE.AND P6, PT, R76, RZ, PT ;  /* 0x000000ff4c00720c */ /* 0x000fe20003fc5270 */
[----:B-----5:R-:W-:-:S03]  /*4610*/  FADD R50, R50, 9.9999997473787516356e-06 ;  /* 0x3727c5ac32327421 */ /* 0x020fc60000000000 */
[----:B------:R-:W-:Y:S02]  /*4620*/  SEL R67, R67, 0x2, P6 ;  /* 0x0000000243437807 */ /* 0x000fe40003000000 */
[----:B------:R-:W-:Y:S01]  /*4630*/  ISETP.NE.AND P6, PT, R77, RZ, PT ;  /* 0x000000ff4d00720c */ /* 0x000fe20003fc5270 */
[----:B------:R-:W1:Y:S03]  /*4640*/  MUFU.SQRT R4, R50 ;  /* 0x0000003200047308 */ /* 0x000e660000002000 */
[----:B------:R-:W-:Y:S02]  /*4650*/  SEL R56, R56, 0x2, P6 ;  /* 0x0000000238387807 */ /* 0x000fe40003000000 */
[----:B------:R-:W-:-:S04]  /*4660*/  ISETP.NE.AND P6, PT, R78, RZ, PT ;  /* 0x000000ff4e00720c */ /* 0x000fc80003fc5270 */
[----:B------:R-:W-:Y:S02]  /*4670*/  SEL R81, R81, 0x2, P6 ;  /* 0x0000000251517807 */ /* 0x000fe40003000000 */
[----:B------:R-:W-:-:S04]  /*4680*/  ISETP.NE.AND P6, PT, R79, RZ, PT ;  /* 0x000000ff4f00720c */ /* 0x000fc80003fc5270 */
[----:B------:R-:W-:Y:S02]  /*4690*/  SEL R84, R84, 0x2, P6 ;  /* 0x0000000254547807 */ /* 0x000fe40003000000 */
[----:B------:R-:W-:-:S04]  /*46a0*/  ISETP.NE.AND P6, PT, R80, RZ, PT ;  /* 0x000000ff5000720c */ /* 0x000fc80003fc5270 */
[----:B------:R-:W-:Y:S02]  /*46b0*/  SEL R5, R5, 0x2, P6 ;  /* 0x0000000205057807 */ /* 0x000fe40003000000 */
[----:B------:R-:W-:-:S04]  /*46c0*/  ISETP.NE.AND P6, PT, R104, RZ, PT ;  /* 0x000000ff6800720c */ /* 0x000fc80003fc5270 */
[----:B------:R-:W-:Y:S02]  /*46d0*/  SEL R86, R86, 0x2, P6 ;  /* 0x0000000256567807 */ /* 0x000fe40003000000 */
[----:B------:R-:W-:Y:S02]  /*46e0*/  ISETP.NE.AND P6, PT, R106, RZ, PT ;  /* 0x000000ff6a00720c */ /* 0x000fe40003fc5270 */
[----:B--2---:R-:W-:Y:S02]  /*46f0*/  SEL R35, R44, 0xff800000, P3 ;  /* 0xff8000002c237807 */ /* 0x004fe40001800000 */
[----:B------:R-:W-:Y:S02]  /*4700*/  SEL R44, R45, 0xff800000, P3 ;  /* 0xff8000002d2c7807 */ /* 0x000fe40001800000 */
[----:B------:R-:W-:Y:S02]  /*4710*/  SEL R45, R46, 0xff800000, P3 ;  /* 0xff8000002e2d7807 */ /* 0x000fe40001800000 */
[----:B------:R-:W-:-:S02]  /*4720*/  SEL R46, R47, 0xff800000, P3 ;  /* 0xff8000002f2e7807 */ /* 0x000fc40001800000 */
[----:B------:R-:W-:Y:S02]  /*4730*/  ISETP.NE.AND P3, PT, R131, RZ, PT ;  /* 0x000000ff8300720c */ /* 0x000fe40003f65270 */
[----:B------:R-:W-:Y:S02]  /*4740*/  SEL R131, RZ, 0x1, !P0 ;  /* 0x00000001ff837807 */ /* 0x000fe40004000000 */
[----:B------:R-:W-:-:S04]  /*4750*/  ISETP.NE.AND P0, PT, R129, RZ, PT ;  /* 0x000000ff8100720c */ /* 0x000fc80003f05270 */
[----:B------:R-:W-:Y:S02]  /*4760*/  SEL R137, RZ, 0x1, !P0 ;  /* 0x00000001ff897807 */ /* 0x000fe40004000000 */
[C---:B-1----:R-:W-:Y:S01]  /*4770*/  FSETP.GT.AND P0, PT, R4.reuse, 8.50705917302346158658e+37, PT ;  /* 0x7e8000000400780b */ /* 0x042fe20003f04000 */
[----:B------:R-:W-:Y:S01]  /*4780*/  IMAD.MOV.U32 R47, RZ, RZ, 0x3e800000 ;  /* 0x3e800000ff2f7424 */ /* 0x000fe200078e00ff */
[----:B------:R-:W-:Y:S02]  /*4790*/  SEL R129, RZ, 0x1, !P3 ;  /* 0x00000001ff817807 */ /* 0x000fe40005800000 */
[----:B------:R-:W-:Y:S02]  /*47a0*/  SEL R131, R131, 0x2, P6 ;  /* 0x0000000283837807 */ /* 0x000fe40003000000 */
[----:B------:R-:W-:Y:S02]  /*47b0*/  FSETP.GEU.AND P3, PT, R4, 1.175494350822287508e-38, PT ;  /* 0x008000000400780b */ /* 0x000fe40003f6e000 */
[----:B------:R-:W-:-:S02]  /*47c0*/  ISETP.NE.AND P6, PT, R107, RZ, PT ;  /* 0x000000ff6b00720c */ /* 0x000fc40003fc5270 */
[----:B------:R-:W-:-:S03]  /*47d0*/  FSEL R47, R47, 1, P0 ;  /* 0x3f8000002f2f7808 */ /* 0x000fc60000000000 */
[----:B------:R-:W-:Y:S01]  /*47e0*/  @P0 FMUL R4, R4, 0.25 ;  /* 0x3e80000004040820 */ /* 0x000fe20000400000 */
[----:B------:R-:W-:Y:S02]  /*47f0*/  ISETP.NE.AND P0, PT, R105, RZ, PT ;  /* 0x000000ff6900720c */ /* 0x000fe40003f05270 */
[----:B------:R-:W-:Y:S02]  /*4800*/  SEL R129, R129, 0x2, P6 ;  /* 0x0000000281817807 */ /* 0x000fe40003000000 */
[----:B------:R-:W-:Y:S02]  /*4810*/  ISETP.NE.AND P6, PT, R108, RZ, PT ;  /* 0x000000ff6c00720c */ /* 0x000fe40003fc5270 */
[----:B------:R-:W-:Y:S02]  /*4820*/  SEL R81, R81, 0x3, P0 ;  /* 0x0000000351517807 */ /* 0x000fe40000000000 */
[----:B------:R-:W-:Y:S02]  /*4830*/  ISETP.NE.AND P0, PT, R117, RZ, PT ;  /* 0x000000ff7500720c */ /* 0x000fe40003f05270 */
[----:B------:R-:W-:-:S02]  /*4840*/  SEL R132, R132, 0x2, P6 ;  /* 0x0000000284847807 */ /* 0x000fc40003000000 */
        /* <DEDUP_REMOVED lines=37> */
[----:B------:R-:W-:Y:S02]  /*4aa0*/  SEL R137, R137, 0x2, P6 ;  /* 0x0000000289897807 */ /* 0x000fe40003000000 */
[----:B------:R-:W-:Y:S02]  /*4ab0*/  P2R R78, PR, RZ, 0x1 ;  /* 0x00000001ff4e7803 */ /* 0x000fe40000000000 */
[----:B------:R-:W-:Y:S02]  /*4ac0*/  ISETP.NE.AND P0, PT, R87, RZ, PT ;  /* 0x000000ff5700720c */ /* 0x000fe40003f05270 */
[----:B------:R-:W-:-:S02]  /*4ad0*/  SEL R88, RZ, 0x1, !P5 ;  /* 0x00000001ff587807 */ /* 0x000fc40006800000 */
[----:B------:R-:W-:Y:S02]  /*4ae0*/  ISETP.NE.AND P6, PT, R134, RZ, PT ;  /* 0x000000ff8600720c */ /* 0x000fe40003fc5270 */
[----:B------:R-:W-:Y:S02]  /*4af0*/  P2R R77, PR, RZ, 0x1 ;  /* 0x00000001ff4d7803 */ /* 0x000fe40000000000 */
[----:B------:R-:W-:Y:S02]  /*4b00*/  SEL R88, R88, 0x2, P6 ;  /* 0x0000000258587807 */ /* 0x000fe40003000000 */
[----:B------:R-:W-:Y:S02]  /*4b10*/  ISETP.NE.AND P0, PT, R85, RZ, PT ;  /* 0x000000ff5500720c */ /* 0x000fe40003f05270 */
[----:B------:R-:W-:Y:S02]  /*4b20*/  SEL R113, RZ, 0x1, !P4 ;  /* 0x00000001ff717807 */ /* 0x000fe40006000000 */
[----:B------:R-:W-:-:S02]  /*4b30*/  ISETP.NE.AND P6, PT, R146, RZ, PT ;  /* 0x000000ff9200720c */ /* 0x000fc40003fc5270 */
[----:B------:R-:W-:Y:S02]  /*4b40*/  P2R R76, PR, RZ, 0x1 ;  /* 0x00000001ff4c7803 */ /* 0x000fe40000000000 */
[----:B------:R-:W-:Y:S02]  /*4b50*/  SEL R113, R113, 0x2, P6 ;  /* 0x0000000271717807 */ /* 0x000fe40003000000 */
[----:B------:R-:W-:Y:S02]  /*4b60*/  ISETP.NE.AND P0, PT, R83, RZ, PT ;  /* 0x000000ff5300720c */ /* 0x000fe40003f05270 */
[----:B------:R-:W-:Y:S02]  /*4b70*/  SEL R114, RZ, 0x1, !P2 ;  /* 0x00000001ff727807 */ /* 0x000fe40005000000 */
[----:B------:R-:W-:Y:S02]  /*4b80*/  ISETP.NE.AND P6, PT, R147, RZ, PT ;  /* 0x000000ff9300720c */ /* 0x000fe40003fc5270 */
[----:B------:R-:W-:-:S02]  /*4b90*/  P2R R75, PR, RZ, 0x1 ;  /* 0x00000001ff4b7803 */ /* 0x000fc40000000000 */
[----:B------:R-:W-:Y:S02]  /*4ba0*/  SEL R114, R114, 0x2, P6 ;  /* 0x0000000272727807 */ /* 0x000fe40003000000 */
[----:B------:R-:W-:Y:S02]  /*4bb0*/  ISETP.NE.AND P0, PT, R82, RZ, PT ;  /* 0x000000ff5200720c */ /* 0x000fe40003f05270 */
[----:B------:R-:W-:Y:S02]  /*4bc0*/  SEL R115, RZ, 0x1, !P1 ;  /* 0x00000001ff737807 */ /* 0x000fe40004800000 */
[----:B------:R-:W-:Y:S02]  /*4bd0*/  ISETP.NE.AND P6, PT, R149, RZ, PT ;  /* 0x000000ff9500720c */ /* 0x000fe40003fc5270 */
[----:B------:R-:W-:Y:S02]  /*4be0*/  P2R R73, PR, RZ, 0x1 ;  /* 0x00000001ff497803 */ /* 0x000fe40000000000 */
[----:B------:R-:W-:-:S02]  /*4bf0*/  SEL R115, R115, 0x2, P6 ;  /* 0x0000000273737807 */ /* 0x000fc40003000000 */
[----:B------:R-:W-:Y:S02]  /*4c00*/  ISETP.NE.AND P0, PT, R160, RZ, PT ;  /* 0x000000ffa000720c */ /* 0x000fe40003f05270 */
[----:B------:R-:W-:Y:S02]  /*4c10*/  ISETP.NE.AND P6, PT, R153, RZ, PT ;  /* 0x000000ff9900720c */ /* 0x000fe40003fc5270 */
[----:B------:R-:W-:Y:S02]  /*4c20*/  P2R R50, PR, RZ, 0x1 ;  /* 0x00000001ff327803 */ /* 0x000fe40000000000 */
[----:B------:R-:W-:Y:S02]  /*4c30*/  SEL R67, R67, 0x3, P6 ;  /* 0x0000000343437807 */ /* 0x000fe40003000000 */
[----:B------:R-:W-:Y:S02]  /*4c40*/  ISETP.NE.AND P0, PT, R158, RZ, PT ;  /* 0x000000ff9e00720c */ /* 0x000fe40003f05270 */
[----:B------:R-:W-:-:S02]  /*4c50*/  ISETP.NE.AND P6, PT, R194, RZ, PT ;  /* 0x000000ffc200720c */ /* 0x000fc40003fc5270 */
[----:B------:R-:W-:Y:S02]  /*4c60*/  SEL R113, R113, 0x3, P0 ;  /* 0x0000000371717807 */ /* 0x000fe40000000000 */
[----:B------:R-:W-:Y:S02]  /*4c70*/  SEL R65, R65, 0x3, P6 ;  /* 0x0000000341417807 */ /* 0x000fe40003000000 */
[----:B------:R-:W-:Y:S02]  /*4c80*/  ISETP.NE.AND P0, PT, R50, RZ, PT ;  /* 0x000000ff3200720c */ /* 0x000fe40003f05270 */
[----:B------:R-:W-:Y:S02]  /*4c90*/  ISETP.NE.AND P6, PT, R195, RZ, PT ;  /* 0x000000ffc300720c */ /* 0x000fe40003fc5270 */
[----:B------:R-:W-:Y:S02]  /*4ca0*/  SEL R88, R88, 0x3, P0 ;  /* 0x0000000358587807 */ /* 0x000fe40000000000 */
[----:B------:R-:W-:-:S02]  /*4cb0*/  SEL R64, R64, 0x3, P6 ;  /* 0x0000000340407807 */ /* 0x000fc40003000000 */
[----:B------:R-:W-:Y:S02]  /*4cc0*/  ISETP.NE.AND P0, PT, R73, RZ, PT ;  /* 0x000000ff4900720c */ /* 0x000fe40003f05270 */
[----:B------:R-:W-:Y:S02]  /*4cd0*/  ISETP.NE.AND P6, PT, R196, RZ, PT ;  /* 0x000000ffc400720c */ /* 0x000fe40003fc5270 */
[----:B------:R-:W-:Y:S02]  /*4ce0*/  SEL R64, R64, 0x4, P0 ;  /* 0x0000000440407807 */ /* 0x000fe40000000000 */
[----:B------:R-:W-:Y:S02]  /*4cf0*/  ISETP.NE.AND P0, PT, R75, RZ, PT ;  /* 0x000000ff4b00720c */ /* 0x000fe40003f05270 */
[----:B------:R-:W-:Y:S02]  /*4d00*/  SEL R56, R56, 0x3, P6 ;  /* 0x0000000338387807 */ /* 0x000fe40003000000 */
[----:B------:R-:W-:-:S02]  /*4d10*/  SEL R65, R65, 0x4, P0 ;  /* 0x0000000441417807 */ /* 0x000fc40000000000 */
[----:B------:R-:W-:Y:S02]  /*4d20*/  ISETP.NE.AND P0, PT, R76, RZ, PT ;  /* 0x000000ff4c00720c */ /* 0x000fe40003f05270 */
[----:B------:R-:W-:Y:S02]  /*4d30*/  ISETP.NE.AND P6, PT, R197, RZ, PT ;  /* 0x000000ffc500720c */ /* 0x000fe40003fc5270 */
[----:B------:R-:W-:Y:S02]  /*4d40*/  SEL R50, R67, 0x4, P0 ;  /* 0x0000000443327807 */ /* 0x000fe40000000000 */
        /* <DEDUP_REMOVED lines=9> */
[----:B------:R-:W-:-:S04]  /*4de0*/  ISETP.NE.AND P0, PT, R79, RZ, PT ;  /* 0x000000ff4f00720c */ /* 0x000fc80003f05270 */
[----:B------:R-:W-:Y:S02]  /*4df0*/  SEL R84, R84, 0x4, P0 ;  /* 0x0000000454547807 */ /* 0x000fe40000000000 */
[----:B------:R-:W-:Y:S02]  /*4e00*/  ISETP.NE.AND P0, PT, R80, RZ, PT ;  /* 0x000000ff5000720c */ /* 0x000fe40003f05270 */
[----:B------:R-:W-:Y:S02]  /*4e10*/  ISETP.NE.AND P4, PT, R155, RZ, PT ;  /* 0x000000ff9b00720c */ /* 0x000fe40003f85270 */
[----:B------:R-:W-:Y:S02]  /*4e20*/  SEL R5, R5, 0x4, P0 ;  /* 0x0000000405057807 */ /* 0x000fe40000000000 */
[----:B------:R-:W-:Y:S02]  /*4e30*/  ISETP.NE.AND P0, PT, R89, RZ, PT ;  /* 0x000000ff5900720c */ /* 0x000fe40003f05270 */
[----:B------:R-:W-:-:S02]  /*4e40*/  SEL R131, R131, 0x3, P4 ;  /* 0x0000000383837807 */ /* 0x000fc40002000000 */
[----:B------:R-:W-:Y:S02]  /*4e50*/  SEL R86, R86, 0x4, P0 ;  /* 0x0000000456567807 */ /* 0x000fe40000000000 */
[----:B------:R-:W-:Y:S02]  /*4e60*/  ISETP.NE.AND P0, PT, R90, RZ, PT ;  /* 0x000000ff5a00720c */ /* 0x000fe40003f05270 */
[----:B------:R-:W-:Y:S02]  /*4e70*/  ISETP.NE.AND P5, PT, R154, RZ, PT ;  /* 0x000000ff9a00720c */ /* 0x000fe40003fa5270 */
[----:B------:R-:W-:Y:S02]  /*4e80*/  SEL R131, R131, 0x4, P0 ;  /* 0x0000000483837807 */ /* 0x000fe40000000000 */
[----:B------:R-:W-:Y:S02]  /*4e90*/  SEL R129, R129, 0x3, P5 ;  /* 0x0000000381817807 */ /* 0x000fe40002800000 */
[----:B------:R-:W-:-:S02]  /*4ea0*/  ISETP.NE.AND P0, PT, R91, RZ, PT ;  /* 0x000000ff5b00720c */ /* 0x000fc40003f05270 */
[----:B------:R-:W-:Y:S02]  /*4eb0*/  ISETP.NE.AND P6, PT, R200, RZ, PT ;  /* 0x000000ffc800720c */ /* 0x000fe40003fc5270 */
[----:B------:R-:W-:Y:S02]  /*4ec0*/  SEL R129, R129, 0x4, P0 ;  /* 0x0000000481817807 */ /* 0x000fe40000000000 */
[----:B------:R-:W-:Y:S02]  /*4ed0*/  P2R R74, PR, RZ, 0x8 ;  /* 0x00000008ff4a7803 */ /* 0x000fe40000000000 */
[----:B------:R-:W-:Y:S02]  /*4ee0*/  SEL R132, R132, 0x3, P6 ;  /* 0x0000000384847807 */ /* 0x000fe40003000000 */
[----:B------:R-:W-:Y:S02]  /*4ef0*/  ISETP.NE.AND P0, PT, R92, RZ, PT ;  /* 0x000000ff5c00720c */ /* 0x000fe40003f05270 */
[----:B------:R-:W-:-:S02]  /*4f00*/  ISETP.NE.AND P3, PT, R152, RZ, PT ;  /* 0x000000ff9800720c */ /* 0x000fc40003f65270 */
[----:B------:R-:W-:Y:S02]  /*4f10*/  SEL R132, R132, 0x4, P0 ;  /* 0x0000000484847807 */ /* 0x000fe40000000000 */
[----:B------:R-:W-:Y:S02]  /*4f20*/  SEL R137, R137, 0x3, P3 ;  /* 0x0000000389897807 */ /* 0x000fe40001800000 */
        /* <DEDUP_REMOVED lines=29> */
[----:B------:R-:W-:Y:S02]  /*5100*/  ISETP.NE.AND P3, PT, R119, RZ, PT ;  /* 0x000000ff7700720c */ /* 0x000fe40003f65270 */
[----:B------:R-:W-:Y:S02]  /*5110*/  P2R R83, PR, RZ, 0x1 ;  /* 0x00000001ff537803 */ /* 0x000fe40000000000 */
[----:B------:R-:W-:Y:S02]  /*5120*/  ISETP.NE.AND P0, PT, R124, RZ, PT ;  /* 0x000000ff7c00720c */ /* 0x000fe40003f05270 */
[----:B------:R-:W-:-:S02]  /*5130*/  SEL R81, R81, 0x5, P3 ;  /* 0x0000000551517807 */ /* 0x000fc40001800000 */
[----:B------:R-:W-:Y:S02]  /*5140*/  ISETP.NE.AND P3, PT, R187, RZ, PT ;  /* 0x000000ffbb00720c */ /* 0x000fe40003f65270 */
[----:B------:R-:W-:Y:S02]  /*5150*/  P2R R82, PR, RZ, 0x1 ;  /* 0x00000001ff527803 */ /* 0x000fe40000000000 */
[----:B------:R-:W-:Y:S02]  /*5160*/  ISETP.NE.AND P0, PT, R123, RZ, PT ;  /* 0x000000ff7b00720c */ /* 0x000fe40003f05270 */
[----:B------:R-:W-:Y:S02]  /*5170*/  P2R R105, PR, RZ, 0x8 ;  /* 0x00000008ff697803 */ /* 0x000fe40000000000 */
[----:B------:R-:W-:Y:S02]  /*5180*/  ISETP.NE.AND P3, PT, R186, RZ, PT ;  /* 0x000000ffba00720c */ /* 0x000fe40003f65270 */
[----:B------:R-:W-:-:S02]  /*5190*/  P2R R80, PR, RZ, 0x1 ;  /* 0x00000001ff507803 */ /* 0x000fc40000000000 */
        /* <DEDUP_REMOVED lines=18> */
[----:B------:R-:W-:-:S04]  /*52c0*/  ISETP.NE.AND P3, PT, R128, RZ, PT ;  /* 0x000000ff8000720c */ /* 0x000fc80003f65270 */
[----:B------:R-:W-:Y:S02]  /*52d0*/  P2R R94, PR, RZ, 0x8 ;  /* 0x00000008ff5e7803 */ /* 0x000fe40000000000 */
[----:B------:R-:W-:Y:S02]  /*52e0*/  ISETP.NE.AND P3, PT, R184, RZ, PT ;  /* 0x000000ffb800720c */ /* 0x000fe40003f65270 */
[----:B------:R-:W-:Y:S02]  /*52f0*/  P2R R75, PR, RZ, 0x1 ;  /* 0x00000001ff4b7803 */ /* 0x000fe40000000000 */
[----:B------:R-:W-:Y:S02]  /*5300*/  P2R R93, PR, RZ, 0x8 ;  /* 0x00000008ff5d7803 */ /* 0x000fe40000000000 */
[----:B------:R-:W-:Y:S02]  /*5310*/  ISETP.NE.AND P3, PT, R183, RZ, PT ;  /* 0x000000ffb700720c */ /* 0x000fe40003f65270 */
[----:B------:R-:W-:-:S02]  /*5320*/  ISETP.NE.AND P0, PT, R175, RZ, PT ;  /* 0x000000ffaf00720c */ /* 0x000fc40003f05270 */
[----:B------:R-:W-:Y:S02]  /*5330*/  P2R R92, PR, RZ, 0x8 ;  /* 0x00000008ff5c7803 */ /* 0x000fe40000000000 */
[----:B------:R-:W-:Y:S02]  /*5340*/  P2R R73, PR, RZ, 0x1 ;  /* 0x00000001ff497803 */ /* 0x000fe40000000000 */
[----:B------:R-:W-:Y:S02]  /*5350*/  ISETP.NE.AND P3, PT, R182, RZ, PT ;  /* 0x000000ffb600720c */ /* 0x000fe40003f65270 */
[----:B------:R-:W-:Y:S02]  /*5360*/  ISETP.NE.AND P0, PT, R174, RZ, PT ;  /* 0x000000ffae00720c */ /* 0x000fe40003f05270 */
[----:B------:R-:W-:Y:S02]  /*5370*/  P2R R91, PR, RZ, 0x8 ;  /* 0x00000008ff5b7803 */ /* 0x000fe40000000000 */
[----:B------:R-:W-:-:S02]  /*5380*/  P2R R67, PR, RZ, 0x1 ;  /* 0x00000001ff437803 */ /* 0x000fc40000000000 */
[----:B------:R-:W-:Y:S02]  /*5390*/  ISETP.NE.AND P3, PT, R181, RZ, PT ;  /* 0x000000ffb500720c */ /* 0x000fe40003f65270 */
[----:B------:R-:W-:Y:S02]  /*53a0*/  ISETP.NE.AND P0, PT, R172, RZ, PT ;  /* 0x000000ffac00720c */ /* 0x000fe40003f05270 */
[----:B------:R-:W-:Y:S02]  /*53b0*/  P2R R89, PR, RZ, 0x8 ;  /* 0x00000008ff597803 */ /* 0x000fe40000000000 */
[----:B------:R-:W-:Y:S02]  /*53c0*/  ISETP.NE.AND P3, PT, R180, RZ, PT ;  /* 0x000000ffb400720c */ /* 0x000fe40003f65270 */
[----:B------:R-:W-:Y:S02]  /*53d0*/  SEL R114, R114, 0x5, P0 ;  /* 0x0000000572727807 */ /* 0x000fe40000000000 */
[----:B------:R-:W-:-:S02]  /*53e0*/  ISETP.NE.AND P0, PT, R67, RZ, PT ;  /* 0x000000ff4300720c */ /* 0x000fc40003f05270 */
[----:B------:R-:W-:Y:S02]  /*53f0*/  P2R R87, PR, RZ, 0x8 ;  /* 0x00000008ff577803 */ /* 0x000fe40000000000 */
[----:B------:R-:W-:Y:S02]  /*5400*/  ISETP.NE.AND P3, PT, R179, RZ, PT ;  /* 0x000000ffb300720c */ /* 0x000fe40003f65270 */
[----:B------:R-:W-:Y:S02]  /*5410*/  SEL R113, R113, 0x5, P0 ;  /* 0x0000000571717807 */ /* 0x000fe40000000000 */
[----:B------:R-:W-:Y:S02]  /*5420*/  ISETP.NE.AND P4, PT, R170, RZ, PT ;  /* 0x000000ffaa00720c */ /* 0x000fe40003f85270 */
[----:B------:R-:W-:Y:S02]  /*5430*/  ISETP.NE.AND P0, PT, R73, RZ, PT ;  /* 0x000000ff4900720c */ /* 0x000fe40003f05270 */
[----:B------:R-:W-:-:S02]  /*5440*/  P2R R85, PR, RZ, 0x8 ;  /* 0x00000008ff557803 */ /* 0x000fc40000000000 */
[----:B------:R-:W-:Y:S02]  /*5450*/  SEL R129, R129, 0x5, P4 ;  /* 0x0000000581817807 */ /* 0x000fe40002000000 */
[----:B------:R-:W-:Y:S02]  /*5460*/  ISETP.NE.AND P3, PT, R178, RZ, PT ;  /* 0x000000ffb200720c */ /* 0x000fe40003f65270 */
[----:B------:R-:W-:Y:S02]  /*5470*/  SEL R88, R88, 0x5, P0 ;  /* 0x0000000558587807 */ /* 0x000fe40000000000 */
[----:B------:R-:W-:Y:S02]  /*5480*/  ISETP.NE.AND P5, PT, R169, RZ, PT ;  /* 0x000000ffa900720c */ /* 0x000fe40003fa5270 */
[----:B------:R-:W-:Y:S02]  /*5490*/  ISETP.NE.AND P0, PT, R75, RZ, PT ;  /* 0x000000ff4b00720c */ /* 0x000fe40003f05270 */
[----:B------:R-:W-:-:S02]  /*54a0*/  SEL R129, R129, 0x6, P3 ;  /* 0x0000000681817807 */ /* 0x000fc40001800000 */
[----:B------:R-:W-:Y:S02]  /*54b0*/  SEL R132, R132, 0x5, P5 ;  /* 0x0000000584847807 */ /* 0x000fe40002800000 */
[----:B------:R-:W-:Y:S02]  /*54c0*/  SEL R56, R56, 0x6, P0 ;  /* 0x0000000638387807 */ /* 0x000fe40000000000 */
[----:B------:R-:W-:Y:S02]  /*54d0*/  ISETP.NE.AND P3, PT, R85, RZ, PT ;  /* 0x000000ff5500720c */ /* 0x000fe40003f65270 */
[----:B------:R-:W-:Y:S02]  /*54e0*/  ISETP.NE.AND P6, PT, R168, RZ, PT ;  /* 0x000000ffa800720c */ /* 0x000fe40003fc5270 */
[----:B------:R-:W-:Y:S02]  /*54f0*/  ISETP.NE.AND P0, PT, R76, RZ, PT ;  /* 0x000000ff4c00720c */ /* 0x000fe40003f05270 */
[----:B------:R-:W-:-:S02]  /*5500*/  SEL R132, R132, 0x6, P3 ;  /* 0x0000000684847807 */ /* 0x000fc40001800000 */
        /* <DEDUP_REMOVED lines=8> */
[----:B------:R-:W-:Y:S01]  /*5590*/  SEL R88, R88, 0x6, P3 ;  /* 0x0000000658587807 */ /* 0x000fe20001800000 */
[----:B------:R-:W-:Y:S01]  /*55a0*/  LDS R78, [R34+0x808] ;  /* 0x00080800224e7984 */ /* 0x000fe20000000800 */
[----:B------:R-:W-:Y:S02]  /*55b0*/  SEL R81, R81, 0x6, P0 ;  /* 0x0000000651517807 */ /* 0x000fe40000000000 */
[----:B------:R-:W-:Y:S02]  /*55c0*/  ISETP.NE.AND P3, PT, R91, RZ, PT ;  /* 0x000000ff5b00720c */ /* 0x000fe40003f65270 */
[----:B------:R-:W-:-:S02]  /*55d0*/  ISETP.NE.AND P0, PT, R79, RZ, PT ;  /* 0x000000ff4f00720c */ /* 0x000fc40003f05270 */
[----:B------:R-:W-:Y:S02]  /*55e0*/  SEL R113, R113, 0x6, P3 ;  /* 0x0000000671717807 */ /* 0x000fe40001800000 */
[----:B------:R-:W-:Y:S02]  /*55f0*/  SEL R84, R84, 0x6, P0 ;  /* 0x0000000654547807 */ /* 0x000fe40000000000 */
[----:B------:R-:W-:Y:S02]  /*5600*/  ISETP.NE.AND P3, PT, R92, RZ, PT ;  /* 0x000000ff5c00720c */ /* 0x000fe40003f65270 */
[----:B------:R-:W-:Y:S02]  /*5610*/  ISETP.NE.AND P1, PT, R173, RZ, PT ;  /* 0x000000ffad00720c */ /* 0x000fe40003f25270 */
[----:B------:R-:W-:Y:S02]  /*5620*/  ISETP.NE.AND P0, PT, R80, RZ, PT ;  /* 0x000000ff5000720c */ /* 0x000fe40003f05270 */
[----:B------:R-:W-:Y:S01]  /*5630*/  SEL R114, R114, 0x6, P3 ;  /* 0x0000000672727807 */ /* 0x000fe20001800000 */
[----:B------:R-:W-:Y:S01]  /*5640*/  LDS R80, [R34+0xc0c] ;  /* 0x000c0c0022507984 */ /* 0x000fe20000000800 */
[----:B------:R-:W-:-:S02]  /*5650*/  SEL R115, R115, 0x5, P1 ;  /* 0x0000000573737807 */ /* 0x000fc40000800000 */
[----:B------:R-:W-:Y:S02]  /*5660*/  SEL R5, R5, 0x6, P0 ;  /* 0x0000000605057807 */ /* 0x000fe40000000000 */
[----:B------:R-:W-:Y:S02]  /*5670*/  ISETP.NE.AND P3, PT, R93, RZ, PT ;  /* 0x000000ff5d00720c */ /* 0x000fe40003f65270 */
[----:B------:R-:W-:Y:S02]  /*5680*/  ISETP.NE.AND P0, PT, R82, RZ, PT ;  /* 0x000000ff5200720c */ /* 0x000fe40003f05270 */
[----:B------:R-:W-:Y:S01]  /*5690*/  ISETP.NE.AND P2, PT, R171, RZ, PT ;  /* 0x000000ffab00720c */ /* 0x000fe20003f45270 */
[----:B------:R-:W-:Y:S01]  /*56a0*/  LDS R82, [R34+0x1010] ;  /* 0x0010100022527984 */ /* 0x000fe20000000800 */
[----:B------:R-:W-:Y:S02]  /*56b0*/  SEL R115, R115, 0x6, P3 ;  /* 0x0000000673737807 */ /* 0x000fe40001800000 */
[----:B------:R-:W-:-:S02]  /*56c0*/  SEL R86, R86, 0x6, P0 ;  /* 0x0000000656567807 */ /* 0x000fc40000000000 */
[----:B------:R-:W-:Y:S02]  /*56d0*/  ISETP.NE.AND P3, PT, R94, RZ, PT ;  /* 0x000000ff5e00720c */ /* 0x000fe40003f65270 */
[----:B------:R-:W-:Y:S02]  /*56e0*/  SEL R131, R131, 0x5, P2 ;  /* 0x0000000583837807 */ /* 0x000fe40001000000 */
[----:B------:R-:W-:Y:S02]  /*56f0*/  ISETP.NE.AND P5, PT, R189, RZ, PT ;  /* 0x000000ffbd00720c */ /* 0x000fe40003fa5270 */
[----:B------:R-:W-:Y:S02]  /*5700*/  ISETP.NE.AND P2, PT, R191, RZ, PT ;  /* 0x000000ffbf00720c */ /* 0x000fe40003f45270 */
[----:B------:R-:W-:Y:S02]  /*5710*/  SEL R86, R86, 0x7, P3 ;  /* 0x0000000756567807 */ /* 0x000fe40001800000 */
[----:B------:R-:W-:-:S02]  /*5720*/  ISETP.NE.AND P3, PT, R96, RZ, PT ;  /* 0x000000ff6000720c */ /* 0x000fc40003f65270 */
[----:B------:R-:W-:Y:S02]  /*5730*/  SEL R115, R115, 0x7, P5 ;  /* 0x0000000773737807 */ /* 0x000fe40002800000 */
[----:B------:R-:W-:Y:S02]  /*5740*/  SEL R113, R113, 0x7, P2 ;  /* 0x0000000771717807 */ /* 0x000fe40001000000 */
[----:B------:R-:W-:Y:S02]  /*5750*/  SEL R5, R5, 0x7, P3 ;  /* 0x0000000705057807 */ /* 0x000fe40001800000 */
[----:B------:R-:W-:Y:S02]  /*5760*/  ISETP.NE.AND P5, PT, R145, RZ, PT ;  /* 0x000000ff9100720c */ /* 0x000fe40003fa5270 */
[----:B------:R-:W-:Y:S02]  /*5770*/  ISETP.NE.AND P2, PT, R139, RZ, PT ;  /* 0x000000ff8b00720c */ /* 0x000fe40003f45270 */
[----:B------:R-:W-:-:S02]  /*5780*/  ISETP.NE.AND P4, PT, R190, RZ, PT ;  /* 0x000000ffbe00720c */ /* 0x000fc40003f85270 */
[----:B------:R-:W-:Y:S02]  /*5790*/  ISETP.NE.AND P0, PT, R83, RZ, PT ;  /* 0x000000ff5300720c */ /* 0x000fe40003f05270 */
[----:B------:R-:W-:Y:S02]  /*57a0*/  ISETP.NE.AND P3, PT, R101, RZ, PT ;  /* 0x000000ff6500720c */ /* 0x000fe40003f65270 */
[----:B------:R-:W-:Y:S02]  /*57b0*/  SEL R115, R115, 0x8, P2 ;  /* 0x0000000873737807 */ /* 0x000fe40001000000 */
[----:B------:R-:W-:Y:S01]  /*57c0*/  SEL R77, R5, 0x8, P5 ;  /* 0x00000008054d7807 */ /* 0x000fe20002800000 */
[----:B------:R-:W-:Y:S01]  /*57d0*/  IMAD.SHL.U32 R5, R6, 0x80, RZ ;  /* 0x0000008006057824 */ /* 0x000fe200078e00ff */
[----:B------:R-:W-:Y:S02]  /*57e0*/  ISETP.NE.AND P6, PT, R188, RZ, PT ;  /* 0x000000ffbc00720c */ /* 0x000fe40003fc5270 */
[----:B------:R-:W-:-:S02]  /*57f0*/  ISETP.NE.AND P1, PT, R192, RZ, PT ;  /* 0x000000ffc000720c */ /* 0x000fc40003f25270 */
[----:B------:R-:W-:Y:S02]  /*5800*/  SEL R131, R131, 0x6, P0 ;  /* 0x0000000683837807 */ /* 0x000fe40000000000 */
[----:B------:R-:W-:Y:S02]  /*5810*/  SEL R114, R114, 0x7, P4 ;  /* 0x0000000772727807 */ /* 0x000fe40002000000 */
[----:B------:R-:W-:Y:S02]  /*5820*/  ISETP.NE.AND P2, PT, R151, RZ, PT ;  /* 0x000000ff9700720c */ /* 0x000fe40003f45270 */
[----:B------:R-:W-:Y:S02]  /*5830*/  SEL R84, R84, 0x7, P3 ;  /* 0x0000000754547807 */ /* 0x000fe40001800000 */
[----:B------:R-:W-:Y:S02]  /*5840*/  ISETP.NE.AND P3, PT, R102, RZ, PT ;  /* 0x000000ff6600720c */ /* 0x000fe40003f65270 */
[----:B------:R-:W-:-:S02]  /*5850*/  SEL R131, R131, 0x7, P6 ;  /* 0x0000000783837807 */ /* 0x000fc40003000000 */
[----:B------:R-:W-:Y:S02]  /*5860*/  SEL R88, R88, 0x7, P1 ;  /* 0x0000000758587807 */ /* 0x000fe40000800000 */
[----:B------:R-:W-:Y:S02]  /*5870*/  SEL R114, R114, 0x8, P2 ;  /* 0x0000000872727807 */ /* 0x000fe40001000000 */
[----:B------:R-:W-:Y:S02]  /*5880*/  ISETP.NE.AND P6, PT, R144, RZ, PT ;  /* 0x000000ff9000720c */ /* 0x000fe40003fc5270 */
[----:B------:R-:W-:Y:S02]  /*5890*/  ISETP.NE.AND P4, PT, R116, RZ, PT ;  /* 0x000000ff7400720c */ /* 0x000fe40003f85270 */
[----:B------:R-:W-:Y:S02]  /*58a0*/  ISETP.NE.AND P2, PT, R193, RZ, PT ;  /* 0x000000ffc100720c */ /* 0x000fe40003f45270 */
[----:B------:R-:W-:-:S02]  /*58b0*/  LOP3.LUT R5, R5, 0xf80, RZ, 0xc0, !PT ;  /* 0x00000f8005057812 */ /* 0x000fc400078ec0ff */
[----:B------:R-:W-:Y:S02]  /*58c0*/  SEL R81, R81, 0x7, P3 ;  /* 0x0000000751517807 */ /* 0x000fe40001800000 */
[----:B------:R-:W-:Y:S02]  /*58d0*/  ISETP.NE.AND P3, PT, R103, RZ, PT ;  /* 0x000000ff6700720c */ /* 0x000fe40003f65270 */
[----:B------:R-:W-:Y:S02]  /*58e0*/  SEL R79, R88, 0x8, P2 ;  /* 0x00000008584f7807 */ /* 0x000fe40001000000 */
[----:B------:R-:W-:Y:S01]  /*58f0*/  SEL R94, R86, 0x8, P6 ;  /* 0x00000008565e7807 */ /* 0x000fe20003000000 */
[----:B------:R-:W-:Y:S01]  /*5900*/  LDS R88, [R34+0x1c1c] ;  /* 0x001c1c0022587984 */ /* 0x000fe20000000800 */
[----:B------:R-:W-:Y:S02]  /*5910*/  SEL R92, R84, 0x8, P4 ;  /* 0x00000008545c7807 */ /* 0x000fe40002000000 */
[----:B------:R-:W-:Y:S01]  /*5920*/  LOP3.LUT R76, R32, 0xfc, RZ, 0xc0, !PT ;  /* 0x000000fc204c7812 */ /* 0x000fe200078ec0ff */
[----:B------:R-:W1:Y:S01]  /*5930*/  LDS R84, [R34+0x1414] ;  /* 0x0014140022547984 */ /* 0x000e620000000800 */
[----:B------:R-:W-:-:S02]  /*5940*/  LOP3.LUT R67, R31, 0xc, R32, 0xf8, !PT ;  /* 0x0000000c1f437812 */ /* 0x000fc400078ef820 */
[----:B------:R-:W-:Y:S01]  /*5950*/  LOP3.LUT R65, R5, R0, RZ, 0xfc, !PT ;  /* 0x0000000005417212 */ /* 0x000fe200078efcff */
[----:B------:R-:W-:Y:S01]  /*5960*/  LDS R32, [R34+0x404] ;  /* 0x0004040022207984 */ /* 0x000fe20000000800 */
[----:B------:R-:W-:-:S03]  /*5970*/  SEL R137, R137, 0x7, P3 ;  /* 0x0000000789897807 */ /* 0x000fc60001800000 */
[----:B------:R-:W-:Y:S01]  /*5980*/  LDS R0, [R34] ;  /* 0x0000000022007984 */ /* 0x000fe20000000800 */
[----:B------:R-:W-:-:S03]  /*5990*/  ISETP.NE.AND P3, PT, R104, RZ, PT ;  /* 0x000000ff6800720c */ /* 0x000fc60003f65270 */
[----:B------:R-:W2:Y:S01]  /*59a0*/  LDS R86, [R34+0x1818] ;  /* 0x0018180022567984 */ /* 0x000ea20000000800 */
[----:B------:R-:W-:Y:S01]  /*59b0*/  BAR.SYNC.DEFER_BLOCKING 0x0 ;  /* 0x0000000000007b1d */ /* 0x000fe20000010000 */
[----:B------:R-:W-:Y:S02]  /*59c0*/  SEL R132, R132, 0x7, P3 ;  /* 0x0000000784847807 */ /* 0x000fe40001800000 */
[----:B------:R-:W-:Y:S02]  /*59d0*/  ISETP.NE.AND P3, PT, R105, RZ, PT ;  /* 0x000000ff6900720c */ /* 0x000fe40003f65270 */
[----:B------:R-:W-:Y:S02]  /*59e0*/  ISETP.NE.AND P1, PT, R130, RZ, PT ;  /* 0x000000ff8200720c */ /* 0x000fe40003f25270 */
[----:B------:R-:W-:Y:S02]  /*59f0*/  SEL R129, R129, 0x7, P3 ;  /* 0x0000000781817807 */ /* 0x000fe40001800000 */
[----:B------:R-:W-:-:S02]  /*5a00*/  ISETP.NE.AND P3, PT, R74, RZ, PT ;  /* 0x000000ff4a00720c */ /* 0x000fc40003f65270 */
[----:B------:R-:W-:Y:S02]  /*5a10*/  SEL R137, R137, 0x8, P1 ;  /* 0x0000000889897807 */ /* 0x000fe40000800000 */
[----:B------:R-:W-:Y:S02]  /*5a20*/  ISETP.NE.AND P1, PT, R136, RZ, PT ;  /* 0x000000ff8800720c */ /* 0x000fe40003f25270 */
[----:B------:R-:W-:Y:S02]  /*5a30*/  SHF.R.U32.HI R64, RZ, 0x6, R6 ;  /* 0x00000006ff407819 */ /* 0x000fe40000011606 */
[----:B------:R-:W-:Y:S02]  /*5a40*/  SEL R132, R132, 0x8, P1 ;  /* 0x0000000884847807 */ /* 0x000fe40000800000 */
[----:B------:R-:W-:Y:S02]  /*5a50*/  ISETP.NE.AND P1, PT, R150, RZ, PT ;  /* 0x000000ff9600720c */ /* 0x000fe40003f25270 */
[----:B------:R-:W-:Y:S01]  /*5a60*/  SGXT.U32 R64, R64, 0x2 ;  /* 0x000000024040781a */ /* 0x000fe20000000000 */
[----:B------:R-:W-:Y:S01]  /*5a70*/  @!P3 FMUL R4, R4, 16777216 ;  /* 0x4b8000000404b820 */ /* 0x000fe20000400000 */
[----:B------:R4:W-:Y:S01]  /*5a80*/  STS [R34], R49 ;  /* 0x0000003122007388 */ /* 0x0009e20000000800 */
[----:B------:R-:W-:Y:S01]  /*5a90*/  SEL R102, R129, 0x8, P1 ;  /* 0x0000000881667807 */ /* 0x000fe20000800000 */
[----:B------:R-:W-:Y:S01]  /*5aa0*/  VIADD R74, R5, UR4 ;  /* 0x00000004054a7c36 */ /* 0x000fe20008000000 */
[----:B------:R-:W-:-:S02]  /*5ab0*/  ISETP.NE.AND P1, PT, R135, RZ, PT ;  /* 0x000000ff8700720c */ /* 0x000fc40003f25270 */
[----:B------:R-:W-:Y:S01]  /*5ac0*/  LOP3.LUT R64, R31, R64, RZ, 0xfc, !PT ;  /* 0x000000401f407212 */ /* 0x000fe200078efcff */
[----:B------:R5:W0:Y:S01]  /*5ad0*/  MUFU.RCP R106, R4 ;  /* 0x00000004006a7308 */ /* 0x000a220000001000 */
[----:B------:R-:W-:Y:S01]  /*5ae0*/  ISETP.NE.AND P4, PT, R98, RZ, PT ;  /* 0x000000ff6200720c */ /* 0x000fe20003f85270 */
[----:B------:R-:W-:Y:S01]  /*5af0*/  IMAD R105, R65, 0x4, R74 ;  /* 0x0000000441697824 */ /* 0x000fe200078e024a */
[----:B------:R-:W-:Y:S02]  /*5b00*/  SEL R131, R131, 0x8, P1 ;  /* 0x0000000883837807 */ /* 0x000fe40000800000 */
[----:B------:R-:W-:Y:S02]  /*5b10*/  PRMT R5, R76, 0x6540, R9 ;  /* 0x000065404c057816 */ /* 0x000fe40000000009 */
[C---:B------:R-:W-:Y:S02]  /*5b20*/  LOP3.LUT R74, R64.reuse, 0xc, RZ, 0xfc, !PT ;  /* 0x0000000c404a7812 */ /* 0x040fe400078efcff */
[----:B------:R-:W-:-:S02]  /*5b30*/  LOP3.LUT R98, R64, 0x8, RZ, 0xfc, !PT ;  /* 0x0000000840627812 */ /* 0x000fc400078efcff */
[----:B------:R-:W-:Y:S02]  /*5b40*/  ISETP.NE.AND P1, PT, R176, RZ, PT ;  /* 0x000000ffb000720c */ /* 0x000fe40003f25270 */
[----:B------:R-:W-:Y:S02]  /*5b50*/  LOP3.LUT R104, R64, 0x4, RZ, 0xfc, !PT ;  /* 0x0000000440687812 */ /* 0x000fe400078efcff */
[----:B------:R-:W-:Y:S01]  /*5b60*/  ISETP.NE.AND P0, PT, R156, RZ, PT ;  /* 0x000000ff9c00720c */ /* 0x000fe20003f05270 */
[--C-:B------:R-:W-:Y:S01]  /*5b70*/  IMAD R75, R64, 0x2d8, R5.reuse ;  /* 0x000002d8404b7824 */ /* 0x100fe200078e0205 */
[----:B------:R-:W-:Y:S01]  /*5b80*/  SEL R96, R113, 0x8, P1 ;  /* 0x0000000871607807 */ /* 0x000fe20000800000 */
[--C-:B------:R-:W-:Y:S01]  /*5b90*/  IMAD R31, R74, 0x2d8, R5.reuse ;  /* 0x000002d84a1f7824 */ /* 0x100fe200078e0205 */
[----:B------:R-:W-:Y:S01]  /*5ba0*/  ISETP.NE.AND P1, PT, R95, RZ, PT ;  /* 0x000000ff5f00720c */ /* 0x000fe20003f25270 */
[--C-:B------:R-:W-:Y:S01]  /*5bb0*/  IMAD R65, R98, 0x2d8, R5.reuse ;  /* 0x000002d862417824 */ /* 0x100fe200078e0205 */
[----:B------:R-:W-:Y:S01]  /*5bc0*/  SEL R81, R81, 0x8, P0 ;  /* 0x0000000851517807 */ /* 0x000fe20000000000 */
[----:B------:R-:W-:-:S02]  /*5bd0*/  IMAD R83, R104, 0x2d8, R5 ;  /* 0x000002d868537824 */ /* 0x000fc400078e0205 */
[--C-:B0-----:R-:W-:Y:S01]  /*5be0*/  FADD R85, R39, R49.reuse ;  /* 0x0000003127557221 */ /* 0x101fe20000000000 */
[--C-:B------:R-:W-:Y:S01]  /*5bf0*/  FADD R95, R37, R49.reuse ;  /* 0x00000031255f7221 */ /* 0x100fe20000000000 */
[----:B------:R-:W-:Y:S01]  /*5c00*/  ISETP.GE.AND P0, PT, R5, 0x2d8, PT ;  /* 0x000002d80500780c */ /* 0x000fe20003f06270 */
[--C-:B-1----:R-:W-:Y:S01]  /*5c10*/  FADD R39, R84, R49.reuse ;  /* 0x0000003154277221 */ /* 0x102fe20000000000 */
[----:B--2---:R-:W-:Y:S01]  /*5c20*/  FADD R37, R86, R49 ;  /* 0x0000003156257221 */ /* 0x004fe20000000000 */
[----:B------:R-:W-:Y:S01]  /*5c30*/  @!P3 FMUL R47, R47, 16777216 ;  /* 0x4b8000002f2fb820 */ /* 0x000fe20000400000 */
[----:B------:R-:W-:-:S04]  /*5c40*/  IMAD.WIDE R74, R75, 0x4, R2 ;  /* 0x000000044b4a7825 */ /* 0x000fc800078e0202 */
[----:B---3--:R-:W-:Y:S01]  /*5c50*/  FADD R39, R39, -R48 ;  /* 0x8000003027277221 */ /* 0x008fe20000000000 */
[----:B-----5:R-:W-:-:S04]  /*5c60*/  IMAD.WIDE R4, R31, 0x4, R2 ;  /* 0x000000041f047825 */ /* 0x020fc800078e0202 */
[----:B------:R-:W-:Y:S01]  /*5c70*/  FADD R37, R37, -R48 ;  /* 0x8000003025257221 */ /* 0x000fe20000000000 */
[----:B------:R-:W-:-:S04]  /*5c80*/  IMAD.WIDE R64, R65, 0x4, R2 ;  /* 0x0000000441407825 */ /* 0x000fc800078e0202 */
[----:B------:R-:W-:Y:S01]  /*5c90*/  FMUL R106, R106, R47 ;  /* 0x0000002f6a6a7220 */ /* 0x000fe20000400000 */
[----:B------:R-:W-:-:S04]  /*5ca0*/  IMAD.WIDE R2, R83, 0x4, R2 ;  /* 0x0000000453027825 */ /* 0x000fc800078e0202 */
[----:B------:R-:W-:Y:S01]  /*5cb0*/  FADD R83, R36, R49 ;  /* 0x0000003124537221 */ /* 0x000fe20000000000 */
[----:B------:R-:W-:Y:S01]  /*5cc0*/  LEA R36, R76, UR4, 0x2 ;  /* 0x000000044c247c11 */ /* 0x000fe2000f8e10ff */
[-C--:B------:R-:W-:Y:S01]  /*5cd0*/  FMUL R101, R37, R106.reuse ;  /* 0x0000006a25657220 */ /* 0x080fe20000400000 */
[----:B------:R-:W-:Y:S01]  /*5ce0*/  ISETP.NE.AND P5, PT, R99, RZ, PT ;  /* 0x000000ff6300720c */ /* 0x000fe20003fa5270 */
[-C--:B------:R-:W-:Y:S01]  /*5cf0*/  FMUL R99, R39, R106.reuse ;  /* 0x0000006a27637220 */ /* 0x080fe20000400000 */
[----:B------:R-:W-:Y:S01]  /*5d00*/  PRMT R92, R92, 0x3340, R81 ;  /* 0x000033405c5c7816 */ /* 0x000fe20000000051 */
[--C-:B------:R-:W-:Y:S01]  /*5d10*/  FADD R81, R38, R49.reuse ;  /* 0x0000003126517221 */ /* 0x100fe20000000000 */
[----:B------:R-:W-:Y:S01]  /*5d20*/  BAR.SYNC.DEFER_BLOCKING 0x0 ;  /* 0x0000000000007b1d */ /* 0x000fe20000010000 */
[--C-:B------:R-:W-:Y:S01]  /*5d30*/  FADD R87, R40, R49.reuse ;  /* 0x0000003128577221 */ /* 0x100fe20000000000 */
[--C-:B------:R-:W-:Y:S01]  /*5d40*/  FADD R89, R41, R49.reuse ;  /* 0x0000003129597221 */ /* 0x100fe20000000000 */
[--C-:B------:R-:W-:Y:S01]  /*5d50*/  FADD R91, R42, R49.reuse ;  /* 0x000000312a5b7221 */ /* 0x100fe20000000000 */
[----:B------:R-:W-:Y:S01]  /*5d60*/  FADD R93, R43, R49 ;  /* 0x000000312b5d7221 */ /* 0x000fe20000000000 */
[--C-:B------:R-:W-:Y:S01]  /*5d70*/  FADD R81, R81, -R48.reuse ;  /* 0x8000003051517221 */ /* 0x100fe20000000000 */
[--C-:B------:R-:W-:Y:S01]  /*5d80*/  FADD R83, R83, -R48.reuse ;  /* 0x8000003053537221 */ /* 0x100fe20000000000 */
[--C-:B------:R-:W-:Y:S01]  /*5d90*/  FADD R85, R85, -R48.reuse ;  /* 0x8000003055557221 */ /* 0x100fe20000000000 */
[--C-:B------:R-:W-:Y:S01]  /*5da0*/  FADD R87, R87, -R48.reuse ;  /* 0x8000003057577221 */ /* 0x100fe20000000000 */
[--C-:B------:R-:W-:Y:S01]  /*5db0*/  FADD R89, R89, -R48.reuse ;  /* 0x8000003059597221 */ /* 0x100fe20000000000 */
[--C-:B------:R-:W-:Y:S01]  /*5dc0*/  FADD R91, R91, -R48.reuse ;  /* 0x800000305b5b7221 */ /* 0x100fe20000000000 */
[--C-:B------:R-:W-:Y:S01]  /*5dd0*/  FADD R93, R93, -R48.reuse ;  /* 0x800000305d5d7221 */ /* 0x100fe20000000000 */
[----:B------:R-:W-:Y:S01]  /*5de0*/  FADD R95, R95, -R48 ;  /* 0x800000305f5f7221 */ /* 0x000fe20000000000 */
[----:B------:R-:W0:Y:S03]  /*5df0*/  LDS.128 R36, [R36] ;  /* 0x0000000024247984 */ /* 0x000e260000000c00 */
[-C--:B------:R-:W-:Y:S01]  /*5e00*/  FMUL R95, R95, R106.reuse ;  /* 0x0000006a5f5f7220 */ /* 0x080fe20000400000 */
[-C--:B------:R-:W-:Y:S01]  /*5e10*/  FMUL R93, R93, R106.reuse ;  /* 0x0000006a5d5d7220 */ /* 0x080fe20000400000 */
[-C--:B------:R-:W-:Y:S01]  /*5e20*/  FMUL R91, R91, R106.reuse ;  /* 0x0000006a5b5b7220 */ /* 0x080fe20000400000 */
[-C--:B------:R-:W-:Y:S01]  /*5e30*/  FMUL R89, R89, R106.reuse ;  /* 0x0000006a59597220 */ /* 0x080fe20000400000 */
[-C--:B------:R-:W-:Y:S01]  /*5e40*/  FMUL R87, R87, R106.reuse ;  /* 0x0000006a57577220 */ /* 0x080fe20000400000 */
[-C--:B------:R-:W-:Y:S01]  /*5e50*/  FMUL R85, R85, R106.reuse ;  /* 0x0000006a55557220 */ /* 0x080fe20000400000 */
[-C--:B------:R-:W-:Y:S01]  /*5e60*/  FMUL R83, R83, R106.reuse ;  /* 0x0000006a53537220 */ /* 0x080fe20000400000 */
[----:B------:R-:W-:Y:S01]  /*5e70*/  FMUL R81, R81, R106 ;  /* 0x0000006a51517220 */ /* 0x000fe20000400000 */
[-CC-:B------:R-:W-:Y:S01]  /*5e80*/  FFMA R95, R95, R51.reuse, R52.reuse ;  /* 0x000000335f5f7223 */ /* 0x180fe20000000034 */
[----:B------:R-:W-:Y:S01]  /*5e90*/  BAR.SYNC.DEFER_BLOCKING 0x0 ;  /* 0x0000000000007b1d */ /* 0x000fe20000010000 */
[-CC-:B------:R-:W-:Y:S01]  /*5ea0*/  FFMA R93, R93, R51.reuse, R52.reuse ;  /* 0x000000335d5d7223 */ /* 0x180fe20000000034 */
[-CC-:B------:R-:W-:Y:S01]  /*5eb0*/  FFMA R91, R91, R51.reuse, R52.reuse ;  /* 0x000000335b5b7223 */ /* 0x180fe20000000034 */
[-CC-:B------:R-:W-:Y:S01]  /*5ec0*/  FFMA R89, R89, R51.reuse, R52.reuse ;  /* 0x0000003359597223 */ /* 0x180fe20000000034 */
[-CC-:B------:R-:W-:Y:S01]  /*5ed0*/  FFMA R87, R87, R51.reuse, R52.reuse ;  /* 0x0000003357577223 */ /* 0x180fe20000000034 */
[-CC-:B------:R-:W-:Y:S01]  /*5ee0*/  FFMA R85, R85, R51.reuse, R52.reuse ;  /* 0x0000003355557223 */ /* 0x180fe20000000034 */
[-CC-:B------:R-:W-:Y:S01]  /*5ef0*/  FFMA R83, R83, R51.reuse, R52.reuse ;  /* 0x0000003353537223 */ /* 0x180fe20000000034 */
[----:B------:R-:W-:Y:S01]  /*5f00*/  FFMA R81, R81, R51, R52 ;  /* 0x0000003351517223 */ /* 0x000fe20000000034 */
[----:B------:R-:W-:-:S02]  /*5f10*/  SEL R50, R50, 0x6, P1 ;  /* 0x0000000632327807 */ /* 0x000fc40000800000 */
[----:B------:R-:W-:Y:S02]  /*5f20*/  FSETP.GEU.AND P1, PT, R61, R46, PT ;  /* 0x0000002e3d00720b */ /* 0x000fe40003f2e000 */
[----:B------:R-:W-:Y:S02]  /*5f30*/  ISETP.NE.AND P2, PT, R97, RZ, PT ;  /* 0x000000ff6100720c */ /* 0x000fe40003f45270 */
[----:B------:R-:W-:Y:S01]  /*5f40*/  FSETP.GEU.AND P3, PT, R60, R45, PT ;  /* 0x0000002d3c00720b */ /* 0x000fe20003f6e000 */
[----:B------:R-:W-:Y:S04]  /*5f50*/  STS [R34], R95 ;  /* 0x0000005f22007388 */ /* 0x000fe80000000800 */
[----:B------:R-:W-:Y:S04]  /*5f60*/  STS [R34+0x404], R93 ;  /* 0x0004045d22007388 */ /* 0x000fe80000000800 */
[----:B------:R-:W-:Y:S04]  /*5f70*/  STS [R34+0x808], R91 ;  /* 0x0008085b22007388 */ /* 0x000fe80000000800 */
[----:B------:R-:W-:Y:S04]  /*5f80*/  STS [R34+0xc0c], R89 ;  /* 0x000c0c5922007388 */ /* 0x000fe80000000800 */
[----:B------:R-:W-:Y:S04]  /*5f90*/  STS [R34+0x1010], R87 ;  /* 0x0010105722007388 */ /* 0x000fe80000000800 */
[----:B------:R-:W-:Y:S04]  /*5fa0*/  STS [R34+0x1414], R85 ;  /* 0x0014145522007388 */ /* 0x000fe80000000800 */
[----:B------:R-:W-:Y:S04]  /*5fb0*/  STS [R34+0x1818], R83 ;  /* 0x0018185322007388 */ /* 0x000fe80000000800 */
[----:B------:R-:W-:Y:S01]  /*5fc0*/  STS [R34+0x1c1c], R81 ;  /* 0x001c1c5122007388 */ /* 0x000fe20000000800 */
[----:B------:R-:W-:Y:S01]  /*5fd0*/  BAR.SYNC.DEFER_BLOCKING 0x0 ;  /* 0x0000000000007b1d */ /* 0x000fe20000010000 */
[----:B------:R-:W-:-:S02]  /*5fe0*/  SEL R50, R50, 0x7, P2 ;  /* 0x0000000732327807 */ /* 0x000fc40001000000 */
[----:B------:R-:W-:Y:S02]  /*5ff0*/  FSETP.NAN.AND P2, PT, R46, R46, PT ;  /* 0x0000002e2e00720b */ /* 0x000fe40003f48000 */
[----:B------:R-:W-:Y:S02]  /*6000*/  SEL R90, R90, 0x7, P4 ;  /* 0x000000075a5a7807 */ /* 0x000fe40002000000 */
[----:B------:R-:W-:Y:S01]  /*6010*/  SEL R73, R73, 0x7, P5 ;  /* 0x0000000749497807 */ /* 0x000fe20002800000 */
[----:B------:R-:W-:Y:S01]  /*6020*/  FADD R47, R78, R49 ;  /* 0x000000314e2f7221 */ /* 0x000fe20000000000 */
[----:B------:R-:W-:Y:S01]  /*6030*/  PRMT R96, R96, 0x3340, R79 ;  /* 0x0000334060607816 */ /* 0x000fe2000000004f */
[----:B------:R-:W-:Y:S01]  /*6040*/  FADD R79, R0, R49 ;  /* 0x00000031004f7221 */ /* 0x000fe20000000000 */
[----:B------:R-:W-:Y:S01]  /*6050*/  PRMT R97, R94, 0x3340, R77 ;  /* 0x000033405e617816 */ /* 0x000fe2000000004d */
[--C-:B------:R-:W-:Y:S01]  /*6060*/  FADD R77, R32, R49.reuse ;  /* 0x00000031204d7221 */ /* 0x100fe20000000000 */
[----:B------:R-:W-:Y:S01]  /*6070*/  FSETP.GEU.AND P5, PT, R55, R44, PT ;  /* 0x0000002c3700720b */ /* 0x000fe20003fae000 */
[--C-:B------:R-:W-:Y:S01]  /*6080*/  FADD R43, R80, R49.reuse ;  /* 0x00000031502b7221 */ /* 0x100fe20000000000 */
[----:B------:R-:W-:Y:S01]  /*6090*/  FSETP.GEU.AND P4, PT, R54, R35, PT ;  /* 0x000000233600720b */ /* 0x000fe20003f8e000 */
[--C-:B------:R-:W-:Y:S01]  /*60a0*/  FADD R41, R82, R49.reuse ;  /* 0x0000003152297221 */ /* 0x100fe20000000000 */
[----:B------:R-:W-:Y:S01]  /*60b0*/  FADD R31, R88, R49 ;  /* 0x00000031581f7221 */ /* 0x000fe20000000000 */
[----:B------:R-:W-:-:S02]  /*60c0*/  ISETP.NE.AND P6, PT, R100, RZ, PT ;  /* 0x000000ff6400720c */ /* 0x000fc40003fc5270 */
[----:B------:R-:W-:Y:S01]  /*60d0*/  @P1 FSEL R46, R46, R61, P2 ;  /* 0x0000003d2e2e1208 */ /* 0x000fe20001000000 */
[--C-:B------:R-:W-:Y:S01]  /*60e0*/  FADD R79, R79, -R48.reuse ;  /* 0x800000304f4f7221 */ /* 0x100fe20000000000 */
[----:B------:R-:W-:Y:S01]  /*60f0*/  FSETP.NAN.AND P2, PT, R45, R45, PT ;  /* 0x0000002d2d00720b */ /* 0x000fe20003f48000 */
[--C-:B------:R-:W-:Y:S01]  /*6100*/  FADD R77, R77, -R48.reuse ;  /* 0x800000304d4d7221 */ /* 0x100fe20000000000 */
[--C-:B------:R-:W-:Y:S01]  /*6110*/  FADD R47, R47, -R48.reuse ;  /* 0x800000302f2f7221 */ /* 0x100fe20000000000 */
[--C-:B------:R-:W-:Y:S01]  /*6120*/  FADD R43, R43, -R48.reuse ;  /* 0x800000302b2b7221 */ /* 0x100fe20000000000 */
[--C-:B------:R-:W-:Y:S01]  /*6130*/  FADD R41, R41, -R48.reuse ;  /* 0x8000003029297221 */ /* 0x100fe20000000000 */
[----:B------:R-:W-:Y:S01]  /*6140*/  FADD R31, R31, -R48 ;  /* 0x800000301f1f7221 */ /* 0x000fe20000000000 */
[----:B------:R-:W-:Y:S01]  /*6150*/  SEL R56, R56, 0x7, P6 ;  /* 0x0000000738387807 */ /* 0x000fe20003000000 */
[----:B------:R-:W-:Y:S01]  /*6160*/  FMUL R79, R79, R106 ;  /* 0x0000006a4f4f7220 */ /* 0x000fe20000400000 */
[----:B------:R-:W-:Y:S01]  /*6170*/  @P3 FSEL R45, R45, R60, P2 ;  /* 0x0000003c2d2d3208 */ /* 0x000fe20001000000 */
[-C--:B------:R-:W-:Y:S01]  /*6180*/  FMUL R77, R77, R106.reuse ;  /* 0x0000006a4d4d7220 */ /* 0x080fe20000400000 */
[----:B------:R-:W-:Y:S01]  /*6190*/  SEL R73, R73, 0x8, P3 ;  /* 0x0000000849497807 */ /* 0x000fe20001800000 */
[-C--:B------:R-:W-:Y:S01]  /*61a0*/  FMUL R47, R47, R106.reuse ;  /* 0x0000006a2f2f7220 */ /* 0x080fe20000400000 */
[-C--:B------:R-:W-:Y:S01]  /*61b0*/  FMUL R43, R43, R106.reuse ;  /* 0x0000006a2b2b7220 */ /* 0x080fe20000400000 */
[-C--:B------:R-:W-:Y:S01]  /*61c0*/  FMUL R41, R41, R106.reuse ;  /* 0x0000006a29297220 */ /* 0x080fe20000400000 */
[----:B------:R-:W-:Y:S01]  /*61d0*/  FMUL R31, R31, R106 ;  /* 0x0000006a1f1f7220 */ /* 0x000fe20000400000 */
[----:B------:R-:W-:Y:S01]  /*61e0*/  FSETP.NAN.AND P2, PT, R44, R44, PT ;  /* 0x0000002c2c00720b */ /* 0x000fe20003f48000 */
[--C-:B------:R-:W-:Y:S01]  /*61f0*/  FFMA R99, R99, R51, R52.reuse ;  /* 0x0000003363637223 */ /* 0x100fe20000000034 */
[----:B------:R-:W-:Y:S01]  /*6200*/  FSETP.NAN.AND P3, PT, R35, R35, PT ;  /* 0x000000232300720b */ /* 0x000fe20003f68000 */
[-CC-:B------:R-:W-:Y:S01]  /*6210*/  FFMA R101, R101, R51.reuse, R52.reuse ;  /* 0x0000003365657223 */ /* 0x180fe20000000034 */
[----:B------:R-:W-:Y:S01]  /*6220*/  SEL R56, R56, 0x8, P1 ;  /* 0x0000000838387807 */ /* 0x000fe20000800000 */
[-CC-:B------:R-:W-:Y:S01]  /*6230*/  FFMA R79, R79, R51.reuse, R52.reuse ;  /* 0x000000334f4f7223 */ /* 0x180fe20000000034 */
[-CC-:B------:R-:W-:Y:S01]  /*6240*/  FFMA R77, R77, R51.reuse, R52.reuse ;  /* 0x000000334d4d7223 */ /* 0x180fe20000000034 */
[-CC-:B----4-:R-:W-:Y:S01]  /*6250*/  FFMA R49, R47, R51.reuse, R52.reuse ;  /* 0x000000332f317223 */ /* 0x190fe20000000034 */
[-CC-:B------:R-:W-:Y:S01]  /*6260*/  FFMA R61, R43, R51.reuse, R52.reuse ;  /* 0x000000332b3d7223 */ /* 0x180fe20000000034 */
[-CC-:B------:R-:W-:Y:S01]  /*6270*/  FFMA R41, R41, R51.reuse, R52.reuse ;  /* 0x0000003329297223 */ /* 0x180fe20000000034 */
[----:B------:R-:W-:Y:S01]  /*6280*/  FFMA R103, R31, R51, R52 ;  /* 0x000000331f677223 */ /* 0x000fe20000000034 */
[----:B------:R-:W-:Y:S01]  /*6290*/  @P5 FSEL R44, R44, R55, P2 ;  /* 0x000000372c2c5208 */ /* 0x000fe20001000000 */
[----:B------:R-:W-:Y:S01]  /*62a0*/  LDS R0, [R18+0x4] ;  /* 0x0000040012007984 */ /* 0x000fe20000000800 */
[----:B------:R-:W-:-:S02]  /*62b0*/  @P4 FSEL R35, R35, R54, P3 ;  /* 0x0000003623234208 */ /* 0x000fc40001800000 */
[----:B------:R-:W-:Y:S01]  /*62c0*/  PRMT R56, R73, 0x3340, R56 ;  /* 0x0000334049387816 */ /* 0x000fe20000000038 */
[----:B------:R-:W1:Y:S04]  /*62d0*/  LDS R55, [R29] ;  /* 0x000000001d377984 */ /* 0x000e680000000800 */
[----:B------:R-:W2:Y:S04]  /*62e0*/  LDS R32, [R18+0x8] ;  /* 0x0000080012207984 */ /* 0x000ea80000000800 */
[----:B------:R-:W3:Y:S04]  /*62f0*/  LDS R73, [R18+0xc] ;  /* 0x00000c0012497984 */ /* 0x000ee80000000800 */
[----:B------:R-:W4:Y:S04]  /*6300*/  LDS R91, [R18+0x10] ;  /* 0x00001000125b7984 */ /* 0x000f280000000800 */
[----:B------:R-:W5:Y:S04]  /*6310*/  LDS R89, [R18+0x14] ;  /* 0x0000140012597984 */ /* 0x000f680000000800 */
[----:B------:R-:W0:Y:S04]  /*6320*/  LDS R52, [R18+0x18] ;  /* 0x0000180012347984 */ /* 0x000e280000000800 */
[----:B------:R-:W1:Y:S01]  /*6330*/  LDS R54, [R18+0x1c] ;  /* 0x00001c0012367984 */ /* 0x000e620000000800 */
[----:B------:R-:W-:Y:S01]  /*6340*/  BAR.SYNC.DEFER_BLOCKING 0x0 ;  /* 0x0000000000007b1d */ /* 0x000fe20000010000 */
[----:B------:R-:W-:-:S02]  /*6350*/  SEL R31, R50, 0x8, P4 ;  /* 0x00000008321f7807 */ /* 0x000fc40002000000 */
[----:B------:R-:W-:-:S03]  /*6360*/  SEL R90, R90, 0x8, P5 ;  /* 0x000000085a5a7807 */ /* 0x000fc60002800000 */
[----:B------:R-:W-:Y:S04]  /*6370*/  STS [R34], R79 ;  /* 0x0000004f22007388 */ /* 0x000fe80000000800 */
[----:B------:R-:W-:Y:S04]  /*6380*/  STS [R34+0x404], R77 ;  /* 0x0004044d22007388 */ /* 0x000fe80000000800 */
[----:B------:R0:W-:Y:S04]  /*6390*/  STS [R34+0x808], R49 ;  /* 0x0008083122007388 */ /* 0x0001e80000000800 */
[----:B------:R-:W-:Y:S04]  /*63a0*/  STS [R34+0xc0c], R61 ;  /* 0x000c0c3d22007388 */ /* 0x000fe80000000800 */
[----:B------:R-:W-:Y:S04]  /*63b0*/  STS [R34+0x1010], R41 ;  /* 0x0010102922007388 */ /* 0x000fe80000000800 */
[----:B------:R-:W-:Y:S04]  /*63c0*/  STS [R34+0x1414], R99 ;  /* 0x0014146322007388 */ /* 0x000fe80000000800 */
[----:B------:R-:W-:Y:S04]  /*63d0*/  STS [R34+0x1818], R101 ;  /* 0x0018186522007388 */ /* 0x000fe80000000800 */
[----:B------:R-:W-:Y:S01]  /*63e0*/  STS [R34+0x1c1c], R103 ;  /* 0x001c1c6722007388 */ /* 0x000fe20000000800 */
[----:B------:R-:W-:Y:S01]  /*63f0*/  BAR.SYNC.DEFER_BLOCKING 0x0 ;  /* 0x0000000000007b1d */ /* 0x000fe20000010000 */
[----:B------:R-:W-:Y:S01]  /*6400*/  PRMT R47, R31, 0x3340, R90 ;  /* 0x000033401f2f7816 */ /* 0x000fe2000000005a */
[--C-:B0-----:R-:W-:Y:S01]  /*6410*/  FADD R31, R30, R39.reuse ;  /* 0x000000271e1f7221 */ /* 0x101fe20000000000 */
[--C-:B------:R-:W-:Y:S01]  /*6420*/  FADD R43, R24, R39.reuse ;  /* 0x00000027182b7221 */ /* 0x100fe20000000000 */
[----:B------:R-:W-:Y:S01]  /*6430*/  FADD R51, R16, R39 ;  /* 0x0000002710337221 */ /* 0x000fe20000000000 */
[----:B------:R-:W-:Y:S01]  /*6440*/  FADD R30, R13, R38 ;  /* 0x000000260d1e7221 */ /* 0x000fe20000000000 */
[----:B------:R-:W-:Y:S01]  /*6450*/  ISETP.GE.AND P6, PT, R26, 0x2d8, PT ;  /* 0x000002d81a00780c */ /* 0x000fe20003fc6270 */
[----:B------:R-:W-:Y:S01]  /*6460*/  FADD R49, R14, R37 ;  /* 0x000000250e317221 */ /* 0x000fe20000000000 */
[----:B------:R-:W-:-:S02]  /*6470*/  PRMT R137, R137, 0x3340, R132 ;  /* 0x0000334089897816 */ /* 0x000fc40000000084 */
[----:B------:R-:W-:Y:S02]  /*6480*/  PRMT R102, R102, 0x3340, R131 ;  /* 0x0000334066667816 */ /* 0x000fe40000000083 */
[----:B------:R-:W-:Y:S01]  /*6490*/  PRMT R115, R115, 0x3340, R114 ;  /* 0x0000334073737816 */ /* 0x000fe20000000072 */
[----:B------:R-:W-:Y:S01]  /*64a0*/  FADD R39, R28, R39 ;  /* 0x000000271c277221 */ /* 0x000fe20000000000 */
[----:B------:R-:W-:Y:S01]  /*64b0*/  IADD3 R14, P2, R33, UR8, RZ ;  /* 0x00000008210e7c10 */ /* 0x000fe2000ff5e0ff */
[----:B------:R0:W1:Y:S04]  /*64c0*/  LDS R16, [R29] ;  /* 0x000000001d107984 */ /* 0x0000680000000800 */
[----:B------:R-:W1:Y:S04]  /*64d0*/  LDS R13, [R18+0x4] ;  /* 0x00000400120d7984 */ /* 0x000e680000000800 */
[----:B------:R-:W1:Y:S04]  /*64e0*/  LDS R24, [R18+0x8] ;  /* 0x0000080012187984 */ /* 0x000e680000000800 */
[----:B------:R-:W1:Y:S04]  /*64f0*/  LDS R61, [R18+0xc] ;  /* 0x00000c00123d7984 */ /* 0x000e680000000800 */
[----:B------:R-:W1:Y:S04]  /*6500*/  LDS R34, [R18+0x10] ;  /* 0x0000100012227984 */ /* 0x000e680000000800 */
[----:B------:R-:W3:Y:S04]  /*6510*/  LDS R77, [R18+0x14] ;  /* 0x00001400124d7984 */ /* 0x000ee80000000800 */
[----:B------:R-:W5:Y:S04]  /*6520*/  LDS R60, [R18+0x18] ;  /* 0x00001800123c7984 */ /* 0x000f680000000800 */
[----:B------:R-:W5:Y:S01]  /*6530*/  LDS R79, [R18+0x1c] ;  /* 0x00001c00124f7984 */ /* 0x000f620000000800 */
[----:B0-----:R-:W-:Y:S01]  /*6540*/  FADD R29, R10, R37 ;  /* 0x000000250a1d7221 */ /* 0x001fe20000000000 */
[----:B------:R-:W-:Y:S01]  /*6550*/  IADD3 R10, P1, R25, UR8, RZ ;  /* 0x00000008190a7c10 */ /* 0x000fe2000ff3e0ff */
[--C-:B------:R-:W-:Y:S01]  /*6560*/  FADD R28, R11, R36.reuse ;  /* 0x000000240b1c7221 */ /* 0x100fe20000000000 */
[----:B------:R-:W-:Y:S01]  /*6570*/  FADD R48, R15, R36 ;  /* 0x000000240f307221 */ /* 0x000fe20000000000 */
[----:B------:R-:W-:-:S02]  /*6580*/  PRMT R102, R137, 0x5410, R102 ;  /* 0x0000541089667816 */ /* 0x000fc40000000066 */
[----:B------:R-:W-:Y:S02]  /*6590*/  LEA.HI.X.SX32 R11, R25, UR9, 0x1, P1 ;  /* 0x00000009190b7c11 */ /* 0x000fe400088f0eff */
[----:B------:R-:W-:Y:S02]  /*65a0*/  PRMT R103, R115, 0x5410, R96 ;  /* 0x0000541073677816 */ /* 0x000fe40000000060 */
[----:B------:R-:W-:Y:S02]  /*65b0*/  LEA.HI.X.SX32 R15, R33, UR9, 0x1, P2 ;  /* 0x00000009210f7c11 */ /* 0x000fe400090f0eff */
[----:B------:R-:W-:Y:S02]  /*65c0*/  PRMT R92, R97, 0x5410, R92 ;  /* 0x00005410615c7816 */ /* 0x000fe4000000005c */
[----:B------:R-:W-:Y:S01]  /*65d0*/  PRMT R93, R47, 0x5410, R56 ;  /* 0x000054102f5d7816 */ /* 0x000fe20000000038 */
[----:B------:R0:W-:Y:S04]  /*65e0*/  @!P6 STG.E.64 desc[UR6][R10.64], R102 ;  /* 0x000000660a00e986 */ /* 0x0001e8000c101b06 */
[----:B------:R-:W-:Y:S01]  /*65f0*/  @!P6 STG.E.64 desc[UR6][R14.64], R92 ;  /* 0x0000005c0e00e986 */ /* 0x000fe2000c101b06 */
[----:B------:R-:W-:Y:S01]  /*6600*/  BAR.SYNC.DEFER_BLOCKING 0x0 ;  /* 0x0000000000007b1d */ /* 0x000fe20000010000 */
[----:B------:R-:W-:Y:S01]  /*6610*/  FADD R42, R19, R38 ;  /* 0x00000026132a7221 */ /* 0x000fe20000000000 */
[--C-:B------:R-:W-:Y:S01]  /*6620*/  FADD R41, R22, R37.reuse ;  /* 0x0000002516297221 */ /* 0x100fe20000000000 */
[----:B------:R-:W-:Y:S01]  /*6630*/  FADD R40, R27, R36 ;  /* 0x000000241b287221 */ /* 0x000fe20000000000 */
[--C-:B------:R-:W-:Y:S01]  /*6640*/  FADD R50, R17, R38.reuse ;  /* 0x0000002611327221 */ /* 0x100fe20000000000 */
[----:B------:R-:W-:Y:S01]  /*6650*/  FADD R38, R21, R38 ;  /* 0x0000002615267221 */ /* 0x000fe20000000000 */
[----:B------:R-:W-:Y:S01]  /*6660*/  FADD R37, R20, R37 ;  /* 0x0000002514257221 */ /* 0x000fe20000000000 */
[----:B------:R-:W-:Y:S01]  /*6670*/  FADD R36, R23, R36 ;  /* 0x0000002417247221 */ /* 0x000fe20000000000 */
[----:B-1----:R-:W-:Y:S01]  /*6680*/  FADD R68, R68, R55 ;  /* 0x0000003744447221 */ /* 0x002fe20000000000 */
[----:B------:R-:W-:Y:S01]  /*6690*/  FADD R0, R63, R0 ;  /* 0x000000003f007221 */ /* 0x000fe20000000000 */
[----:B--2---:R-:W-:Y:S01]  /*66a0*/  FADD R32, R59, R32 ;  /* 0x000000203b207221 */ /* 0x004fe20000000000 */
[----:B---3--:R-:W-:Y:S01]  /*66b0*/  FADD R58, R58, R73 ;  /* 0x000000493a3a7221 */ /* 0x008fe20000000000 */
[----:B----4-:R-:W-:Y:S01]  /*66c0*/  FADD R72, R72, R91 ;  /* 0x0000005b48487221 */ /* 0x010fe20000000000 */
[----:B-----5:R-:W-:Y:S01]  /*66d0*/  FADD R70, R70, R89 ;  /* 0x0000005946467221 */ /* 0x020fe20000000000 */
[----:B------:R-:W-:Y:S01]  /*66e0*/  FADD R52, R71, R52 ;  /* 0x0000003447347221 */ /* 0x000fe20000000000 */
        /* <DEDUP_REMOVED lines=9> */
[----:B------:R-:W-:Y:S04]  /*6780*/  @!P0 STG.E.128 desc[UR6][R74.64], R28 ;  /* 0x0000001c4a008986 */ /* 0x000fe8000c101d06 */
[----:B------:R-:W-:Y:S04]  /*6790*/  @!P0 STG.E.128 desc[UR6][R2.64], R40 ;  /* 0x0000002802008986 */ /* 0x000fe8000c101d06 */
[----:B------:R-:W-:Y:S04]  /*67a0*/  @!P0 STG.E.128 desc[UR6][R64.64], R48 ;  /* 0x0000003040008986 */ /* 0x000fe8000c101d06 */
[----:B------:R-:W-:Y:S04]  /*67b0*/  STS [R105], R68 ;  /* 0x0000004469007388 */ /* 0x000fe80000000800 */
[----:B------:R1:W-:Y:S04]  /*67c0*/  STS [R105+0x50], R0 ;  /* 0x0000500069007388 */ /* 0x0003e80000000800 */
[----:B------:R-:W-:Y:S04]  /*67d0*/  STS [R105+0xa0], R32 ;  /* 0x0000a02069007388 */ /* 0x000fe80000000800 */
        /* <DEDUP_REMOVED lines=13> */
[----:B------:R2:W-:Y:S01]  /*68b0*/  @!P0 STG.E.128 desc[UR6][R4.64], R36 ;  /* 0x0000002404008986 */ /* 0x0005e2000c101d06 */
[----:B0-----:R-:W-:-:S02]  /*68c0*/  LOP3.LUT R10, R7, 0x800, RZ, 0xfc, !PT ;  /* 0x00000800070a7812 */ /* 0x001fc400078efcff */
[----:B-1----:R-:W-:Y:S02]  /*68d0*/  LOP3.LUT R0, R6, 0xfc, RZ, 0xc0, !PT ;  /* 0x000000fc06007812 */ /* 0x002fe400078ec0ff */
[----:B------:R-:W-:Y:S02]  /*68e0*/  LOP3.LUT R12, R12, 0x7f0, RZ, 0xc0, !PT ;  /* 0x000007f00c0c7812 */ /* 0x000fe400078ec0ff */
[----:B------:R-:W-:Y:S02]  /*68f0*/  LOP3.LUT R11, R10, 0xbf0, RZ, 0xc0, !PT ;  /* 0x00000bf00a0b7812 */ /* 0x000fe400078ec0ff */
[----:B------:R-:W-:Y:S01]  /*6900*/  LEA R0, R0, UR4, 0x2 ;  /* 0x0000000400007c11 */ /* 0x000fe2000f8e10ff */
[----:B------:R-:W-:Y:S02]  /*6910*/  VIADD R10, R12, UR4 ;  /* 0x000000040c0a7c36 */ /* 0x000fe40008000000 */
[----:B------:R-:W-:Y:S02]  /*6920*/  VIADD R14, R11, UR4 ;  /* 0x000000040b0e7c36 */ /* 0x000fe40008000000 */
[C---:B------:R-:W-:Y:S01]  /*6930*/  IMAD R12, R7.reuse, 0x4, R0 ;  /* 0x00000004070c7824 */ /* 0x040fe200078e0200 */
[----:B------:R-:W-:Y:S01]  /*6940*/  BAR.SYNC.DEFER_BLOCKING 0x0 ;  /* 0x0000000000007b1d */ /* 0x000fe20000010000 */
[----:B------:R-:W-:-:S02]  /*6950*/  IMAD R13, R7, 0x4, R10 ;  /* 0x00000004070d7824 */ /* 0x000fc400078e020a */
[----:B------:R-:W-:Y:S01]  /*6960*/  IMAD R14, R7, 0x4, R14 ;  /* 0x00000004070e7824 */ /* 0x000fe200078e020e */
[----:B------:R-:W-:-:S04]  /*6970*/  LEA.HI R8, R8, R67, RZ, 0x8 ;  /* 0x0000004308087211 */ /* 0x000fc800078f40ff */
[----:B------:R-:W0:Y:S01]  /*6980*/  LDC.64 R10, c[0x0][0x250] ;  /* 0x00009400ff0a7b82 */ /* 0x000e220000000a00 */
[----:B------:R-:W-:Y:S02]  /*6990*/  LOP3.LUT R0, R8, 0xffffff00, RZ, 0xc0, !PT ;  /* 0xffffff0008007812 */ /* 0x000fe400078ec0ff */
[----:B------:R-:W-:Y:S01]  /*69a0*/  SHF.R.U32.HI R6, RZ, 0x2, R6 ;  /* 0x00000002ff067819 */ /* 0x000fe20000011606 */
[----:B------:R-:W1:Y:S04]  /*69b0*/  LDS.128 R24, [R12] ;  /* 0x000000000c187984 */ /* 0x000e680000000c00 */
[----:B------:R3:W4:Y:S04]  /*69c0*/  LDS.128 R16, [R13+0x1000] ;  /* 0x001000000d107984 */ /* 0x0007280000000c00 */
[----:B------:R-:W5:Y:S01]  /*69d0*/  LDS.128 R20, [R14+0x2000] ;  /* 0x002000000e147984 */ /* 0x000f620000000c00 */
[----:B------:R-:W-:Y:S01]  /*69e0*/  IMAD.IADD R67, R67, 0x1, -R0 ;  /* 0x0000000143437824 */ /* 0x000fe200078e0a00 */
[----:B------:R-:W-:-:S02]  /*69f0*/  SGXT.U32 R0, R6, 0x6 ;  /* 0x000000060600781a */ /* 0x000fc40000000000 */
[----:B------:R-:W-:Y:S02]  /*6a00*/  SHF.R.S32.HI R8, RZ, 0x8, R8 ;  /* 0x00000008ff087819 */ /* 0x000fe40000011408 */
[----:B------:R-:W-:Y:S02]  /*6a10*/  PRMT R0, R0, 0x6540, R9 ;  /* 0x0000654000007816 */ /* 0x000fe40000000009 */
[----:B--2---:R-:W-:Y:S02]  /*6a20*/  LOP3.LUT R4, R7, 0xc00, RZ, 0xfc, !PT ;  /* 0x00000c0007047812 */ /* 0x004fe400078efcff */
[C---:B------:R-:W-:Y:S02]  /*6a30*/  LOP3.LUT R3, R0.reuse, 0x40, RZ, 0xfc, !PT ;  /* 0x0000004000037812 */ /* 0x040fe400078efcff */
[----:B------:R-:W-:Y:S01]  /*6a40*/  LOP3.LUT R2, R0, 0x80, RZ, 0xfc, !PT ;  /* 0x0000008000027812 */ /* 0x000fe200078efcff */
[----:B------:R-:W-:Y:S01]  /*6a50*/  IMAD R67, R8, 0x2d800, R67 ;  /* 0x0002d80008437824 */ /* 0x000fe200078e0243 */
[----:B------:R-:W-:-:S02]  /*6a60*/  LOP3.LUT R6, R0, 0xc0, RZ, 0xfc, !PT ;  /* 0x000000c000067812 */ /* 0x000fc400078efcff */
[----:B------:R-:W-:Y:S02]  /*6a70*/  ISETP.GE.AND P1, PT, R0, 0x2d8, PT ;  /* 0x000002d80000780c */ /* 0x000fe40003f26270 */
[C---:B------:R-:W-:Y:S02]  /*6a80*/  ISETP.GE.AND P2, PT, R3.reuse, 0x2d8, PT ;  /* 0x000002d80300780c */ /* 0x040fe40003f46270 */
[----:B------:R-:W-:Y:S01]  /*6a90*/  ISETP.GE.AND P3, PT, R2, 0x2d8, PT ;  /* 0x000002d80200780c */ /* 0x000fe20003f66270 */
[--C-:B------:R-:W-:Y:S01]  /*6aa0*/  IMAD R5, R0, 0x100, R67.reuse ;  /* 0x0000010000057824 */ /* 0x100fe200078e0243 */
[----:B------:R-:W-:Y:S02]  /*6ab0*/  LOP3.LUT R4, R4, 0xff0, RZ, 0xc0, !PT ;  /* 0x00000ff004047812 */ /* 0x000fe400078ec0ff */
[----:B------:R-:W-:Y:S01]  /*6ac0*/  ISETP.GE.AND P0, PT, R6, 0x2d8, PT ;  /* 0x000002d80600780c */ /* 0x000fe20003f06270 */
[--C-:B------:R-:W-:Y:S02]  /*6ad0*/  IMAD R9, R3, 0x100, R67.reuse ;  /* 0x0000010003097824 */ /* 0x100fe400078e0243 */
[----:B---3--:R-:W-:-:S02]  /*6ae0*/  IMAD R13, R2, 0x100, R67 ;  /* 0x00000100020d7824 */ /* 0x008fc400078e0243 */
[----:B------:R-:W-:Y:S02]  /*6af0*/  VIADD R0, R4, UR4 ;  /* 0x0000000404007c36 */ /* 0x000fe40008000000 */
[----:B0-----:R-:W-:-:S04]  /*6b00*/  IMAD.WIDE R2, R5, 0x4, R10 ;  /* 0x0000000405027825 */ /* 0x001fc800078e020a */
[--C-:B------:R-:W-:Y:S01]  /*6b10*/  IMAD.WIDE R4, R9, 0x4, R10.reuse ;  /* 0x0000000409047825 */ /* 0x100fe200078e020a */
[----:B-1----:R0:W-:Y:S03]  /*6b20*/  @!P1 STG.E.128 desc[UR6][R2.64], R24 ;  /* 0x0000001802009986 */ /* 0x0021e6000c101d06 */
[----:B------:R-:W-:Y:S01]  /*6b30*/  IMAD.WIDE R8, R13, 0x4, R10 ;  /* 0x000000040d087825 */ /* 0x000fe200078e020a */
[----:B----4-:R0:W-:Y:S04]  /*6b40*/  @!P2 STG.E.128 desc[UR6][R4.64], R16 ;  /* 0x000000100400a986 */ /* 0x0101e8000c101d06 */
[----:B-----5:R0:W-:Y:S01]  /*6b50*/  @!P3 STG.E.128 desc[UR6][R8.64], R20 ;  /* 0x000000140800b986 */ /* 0x0201e2000c101d06 */
[----:B------:R-:W-:Y:S01]  /*6b60*/  IMAD R0, R7, 0x4, R0 ;  /* 0x0000000407007824 */ /* 0x000fe200078e0200 */
[----:B0-----:R-:W-:Y:S06]  /*6b70*/  @P0 EXIT ;  /* 0x000000000000094d */ /* 0x001fec0003800000 */
[----:B------:R-:W1:Y:S01]  /*6b80*/  LDS.128 R12, [R0+0x3000] ;  /* 0x00300000000c7984 */ /* 0x000e620000000c00 */
[----:B0-----:R-:W-:-:S04]  /*6b90*/  IMAD R3, R6, 0x100, R67 ;  /* 0x0000010006037824 */ /* 0x001fc800078e0243 */
[----:B------:R-:W-:-:S05]  /*6ba0*/  IMAD.WIDE R2, R3, 0x4, R10 ;  /* 0x0000000403027825 */ /* 0x000fca00078e020a */
[----:B-1----:R-:W-:Y:S01]  /*6bb0*/  STG.E.128 desc[UR6][R2.64], R12 ;  /* 0x0000000c02007986 */ /* 0x002fe2000c101d06 */
[----:B------:R-:W-:Y:S05]  /*6bc0*/  EXIT ;  /* 0x000000000000794d */ /* 0x000fea0003800000 */
.L_x_0:
[----:B------:R-:W-:-:S00]  /*6bd0*/  BRA `(.L_x_0) ;  /* 0xfffffffc00fc7947 */ /* 0x000fc0000383ffff */
[----:B------:R-:W-:-:S00]  /*6be0*/  NOP ;  /* 0x0000000000007918 */ /* 0x000fc00000000000 */
        /* <DEDUP_REMOVED lines=9> */
.L_x_1:


//--------------------- .nv.global.init           --------------------------
	.section	.nv.global.init,"aw",@progbits
.nv.global.init:
	.type		_$_str,@object
	.size		_$_str,(_$_str_$_2 - _$_str)
_$_str:
        /*0000*/ 	.byte	0x5f, 0x5f, 0x43, 0x55, 0x44, 0x41, 0x5f, 0x46, 0x54, 0x5a, 0x00
	.type		_$_str_$_2,@object
	.size		_$_str_$_2,(.L_1 - _$_str_$_2)
_$_str_$_2:
        /*000b*/ 	.byte	0x5f, 0x5f, 0x43, 0x55, 0x44, 0x41, 0x5f, 0x50, 0x52, 0x45, 0x43, 0x5f, 0x53, 0x51, 0x52, 0x54
        /*001b*/ 	.byte	0x00
.L_1:


//--------------------- .nv.shared.triton_poi_fused__native_batch_norm_legit_no_training_add_convolution_max_pool2d_with_indices_13 --------------------------
	.section	.nv.shared.triton_poi_fused__native_batch_norm_legit_no_training_add_convolution_max_pool2d_with_indices_13,"aw",@nobits
	.sectionflags	@""
	.align	16
	.zero		1024


//--------------------- .nv.constant0.triton_poi_fused__native_batch_norm_legit_no_training_add_convolution_max_pool2d_with_indices_13 --------------------------
	.section	.nv.constant0.triton_poi_fused__native_batch_norm_legit_no_training_add_convolution_max_pool2d_with_indices_13,"a",@progbits
	.sectionflags	@""
	.align	4
.nv.constant0.triton_poi_fused__native_batch_norm_legit_no_training_add_convolution_max_pool2d_with_indices_13:
	.zero		608
